//
// Generated by NVIDIA NVVM Compiler
//
// Compiler Build ID: CL-36424714
// Cuda compilation tools, release 13.0, V13.0.88
// Based on NVVM 20.0.0
//

.version 9.0
.target sm_100
.address_size 64

	// .globl	computeVec
// _ZZ9colUpdateE4tile has been demoted
.global .align 1 .b8 _ZN34_INTERNAL_4fef5a53_4_k_cu_0243dc7f4cuda3std3__45__cpo5beginE[1];
.global .align 1 .b8 _ZN34_INTERNAL_4fef5a53_4_k_cu_0243dc7f4cuda3std3__45__cpo3endE[1];
.global .align 1 .b8 _ZN34_INTERNAL_4fef5a53_4_k_cu_0243dc7f4cuda3std3__45__cpo6cbeginE[1];
.global .align 1 .b8 _ZN34_INTERNAL_4fef5a53_4_k_cu_0243dc7f4cuda3std3__45__cpo4cendE[1];
.global .align 1 .b8 _ZN34_INTERNAL_4fef5a53_4_k_cu_0243dc7f4cuda3std3__45__cpo6rbeginE[1];
.global .align 1 .b8 _ZN34_INTERNAL_4fef5a53_4_k_cu_0243dc7f4cuda3std3__45__cpo4rendE[1];
.global .align 1 .b8 _ZN34_INTERNAL_4fef5a53_4_k_cu_0243dc7f4cuda3std3__45__cpo7crbeginE[1];
.global .align 1 .b8 _ZN34_INTERNAL_4fef5a53_4_k_cu_0243dc7f4cuda3std3__45__cpo5crendE[1];
.global .align 1 .b8 _ZN34_INTERNAL_4fef5a53_4_k_cu_0243dc7f4cuda3std3__436_GLOBAL__N__4fef5a53_4_k_cu_0243dc7f6ignoreE[1];
.global .align 1 .b8 _ZN34_INTERNAL_4fef5a53_4_k_cu_0243dc7f4cuda3std3__419piecewise_constructE[1];
.global .align 1 .b8 _ZN34_INTERNAL_4fef5a53_4_k_cu_0243dc7f4cuda3std3__48in_placeE[1];
.global .align 1 .b8 _ZN34_INTERNAL_4fef5a53_4_k_cu_0243dc7f4cuda3std3__420unreachable_sentinelE[1];
.global .align 1 .b8 _ZN34_INTERNAL_4fef5a53_4_k_cu_0243dc7f4cuda3std6ranges3__45__cpo4swapE[1];
.global .align 1 .b8 _ZN34_INTERNAL_4fef5a53_4_k_cu_0243dc7f4cuda3std6ranges3__45__cpo9iter_moveE[1];
.global .align 1 .b8 _ZN34_INTERNAL_4fef5a53_4_k_cu_0243dc7f4cuda3std6ranges3__45__cpo5beginE[1];
.global .align 1 .b8 _ZN34_INTERNAL_4fef5a53_4_k_cu_0243dc7f4cuda3std6ranges3__45__cpo3endE[1];
.global .align 1 .b8 _ZN34_INTERNAL_4fef5a53_4_k_cu_0243dc7f4cuda3std6ranges3__45__cpo6cbeginE[1];
.global .align 1 .b8 _ZN34_INTERNAL_4fef5a53_4_k_cu_0243dc7f4cuda3std6ranges3__45__cpo4cendE[1];
.global .align 1 .b8 _ZN34_INTERNAL_4fef5a53_4_k_cu_0243dc7f4cuda3std6ranges3__45__cpo7advanceE[1];
.global .align 1 .b8 _ZN34_INTERNAL_4fef5a53_4_k_cu_0243dc7f4cuda3std6ranges3__45__cpo9iter_swapE[1];
.global .align 1 .b8 _ZN34_INTERNAL_4fef5a53_4_k_cu_0243dc7f4cuda3std6ranges3__45__cpo4nextE[1];
.global .align 1 .b8 _ZN34_INTERNAL_4fef5a53_4_k_cu_0243dc7f4cuda3std6ranges3__45__cpo4prevE[1];
.global .align 1 .b8 _ZN34_INTERNAL_4fef5a53_4_k_cu_0243dc7f4cuda3std6ranges3__45__cpo4dataE[1];
.global .align 1 .b8 _ZN34_INTERNAL_4fef5a53_4_k_cu_0243dc7f4cuda3std6ranges3__45__cpo5cdataE[1];
.global .align 1 .b8 _ZN34_INTERNAL_4fef5a53_4_k_cu_0243dc7f4cuda3std6ranges3__45__cpo4sizeE[1];
.global .align 1 .b8 _ZN34_INTERNAL_4fef5a53_4_k_cu_0243dc7f4cuda3std6ranges3__45__cpo5ssizeE[1];
.global .align 1 .b8 _ZN34_INTERNAL_4fef5a53_4_k_cu_0243dc7f4cuda3std6ranges3__45__cpo8distanceE[1];
.global .align 1 .b8 _ZN34_INTERNAL_4fef5a53_4_k_cu_0243dc7f6thrust24THRUST_300001_SM_1000_NS6system6detail10sequential3seqE[1];
.global .align 4 .b8 __cudart_i2opi_f[24] = {65, 144, 67, 60, 153, 149, 98, 219, 192, 221, 52, 245, 209, 87, 39, 252, 41, 21, 68, 78, 110, 131, 249, 162};

.visible .entry computeVec(
	.param .u32 computeVec_param_0,
	.param .u64 .ptr .align 1 computeVec_param_1,
	.param .u32 computeVec_param_2,
	.param .u32 computeVec_param_3,
	.param .align 16 .b8 computeVec_param_4[16],
	.param .u8 computeVec_param_5
)
{
	.local .align 4 .b8 	__local_depot0[28];
	.reg .b64 	%SP;
	.reg .b64 	%SPL;
	.reg .pred 	%p<35>;
	.reg .b16 	%rs<2>;
	.reg .b32 	%r<168>;
	.reg .b32 	%f<101>;
	.reg .b64 	%rd<81>;
	.reg .b64 	%fd<33>;

	mov.u64 	%SPL, __local_depot0;
	ld.param.u32 	%r56, [computeVec_param_0];
	ld.param.u64 	%rd31, [computeVec_param_1];
	ld.param.u32 	%r57, [computeVec_param_2];
	ld.param.u32 	%r58, [computeVec_param_3];
	ld.param.v2.f64 	{%fd2, %fd1}, [computeVec_param_4];
	ld.param.s8 	%rs1, [computeVec_param_5];
	cvta.to.global.u64 	%rd1, %rd31;
	add.u64 	%rd2, %SPL, 0;
	mov.u32 	%r59, %ctaid.x;
	mov.u32 	%r60, %ntid.x;
	mov.u32 	%r61, %tid.x;
	mad.lo.s32 	%r1, %r59, %r60, %r61;
	setp.ge.s32 	%p1, %r1, %r56;
	@%p1 bra 	$L__BB0_36;
	setp.eq.s16 	%p2, %rs1, 0;
	@%p2 bra 	$L__BB0_19;
	mul.lo.s32 	%r62, %r57, %r1;
	rem.s32 	%r63, %r62, %r56;
	cvt.rn.f32.s32 	%f21, %r63;
	mul.f32 	%f22, %f21, 0f40C90FDB;
	cvt.rn.f32.s32 	%f23, %r56;
	div.rn.f32 	%f1, %f22, %f23;
	mul.f32 	%f24, %f1, 0f3F22F983;
	cvt.rni.s32.f32 	%r159, %f24;
	cvt.rn.f32.s32 	%f25, %r159;
	fma.rn.f32 	%f26, %f25, 0fBFC90FDA, %f1;
	fma.rn.f32 	%f27, %f25, 0fB3A22168, %f26;
	fma.rn.f32 	%f98, %f25, 0fA7C234C5, %f27;
	abs.f32 	%f3, %f1;
	setp.ltu.f32 	%p3, %f3, 0f47CE4780;
	mov.u32 	%r155, %r159;
	mov.f32 	%f97, %f98;
	@%p3 bra 	$L__BB0_10;
	setp.neu.f32 	%p4, %f3, 0f7F800000;
	@%p4 bra 	$L__BB0_5;
	mov.f32 	%f30, 0f00000000;
	mul.rn.f32 	%f97, %f1, %f30;
	mov.b32 	%r155, 0;
	bra.uni 	$L__BB0_10;
$L__BB0_5:
	mov.b32 	%r3, %f1;
	shl.b32 	%r65, %r3, 8;
	or.b32  	%r4, %r65, -2147483648;
	mov.b64 	%rd71, 0;
	mov.b32 	%r152, 0;
	mov.u64 	%rd69, __cudart_i2opi_f;
	mov.u64 	%rd70, %rd2;
$L__BB0_6:
	.pragma "nounroll";
	ld.global.nc.u32 	%r66, [%rd69];
	mad.wide.u32 	%rd35, %r66, %r4, %rd71;
	shr.u64 	%rd71, %rd35, 32;
	st.local.u32 	[%rd70], %rd35;
	add.s32 	%r152, %r152, 1;
	add.s64 	%rd70, %rd70, 4;
	add.s64 	%rd69, %rd69, 4;
	setp.ne.s32 	%p5, %r152, 6;
	@%p5 bra 	$L__BB0_6;
	shr.u32 	%r67, %r3, 23;
	st.local.u32 	[%rd2+24], %rd71;
	and.b32  	%r7, %r67, 31;
	and.b32  	%r68, %r67, 224;
	add.s32 	%r69, %r68, -128;
	shr.u32 	%r70, %r69, 5;
	mul.wide.u32 	%rd36, %r70, 4;
	sub.s64 	%rd9, %rd2, %rd36;
	ld.local.u32 	%r153, [%rd9+24];
	ld.local.u32 	%r154, [%rd9+20];
	setp.eq.s32 	%p6, %r7, 0;
	@%p6 bra 	$L__BB0_9;
	shf.l.wrap.b32 	%r153, %r154, %r153, %r7;
	ld.local.u32 	%r71, [%rd9+16];
	shf.l.wrap.b32 	%r154, %r71, %r154, %r7;
$L__BB0_9:
	shr.u32 	%r72, %r153, 30;
	shf.l.wrap.b32 	%r73, %r154, %r153, 2;
	shl.b32 	%r74, %r154, 2;
	shr.u32 	%r75, %r73, 31;
	add.s32 	%r76, %r75, %r72;
	neg.s32 	%r77, %r76;
	setp.lt.s32 	%p7, %r3, 0;
	selp.b32 	%r155, %r77, %r76, %p7;
	xor.b32  	%r78, %r73, %r3;
	shr.s32 	%r79, %r73, 31;
	xor.b32  	%r80, %r79, %r73;
	xor.b32  	%r81, %r79, %r74;
	cvt.u64.u32 	%rd37, %r80;
	shl.b64 	%rd38, %rd37, 32;
	cvt.u64.u32 	%rd39, %r81;
	or.b64  	%rd40, %rd38, %rd39;
	cvt.rn.f64.s64 	%fd3, %rd40;
	mul.f64 	%fd4, %fd3, 0d3BF921FB54442D19;
	cvt.rn.f32.f64 	%f28, %fd4;
	neg.f32 	%f29, %f28;
	setp.lt.s32 	%p8, %r78, 0;
	selp.f32 	%f97, %f29, %f28, %p8;
$L__BB0_10:
	setp.ltu.f32 	%p9, %f3, 0f47CE4780;
	add.s32 	%r83, %r155, 1;
	mul.rn.f32 	%f31, %f97, %f97;
	and.b32  	%r84, %r155, 1;
	setp.eq.b32 	%p10, %r84, 1;
	selp.f32 	%f32, %f97, 0f3F800000, %p10;
	fma.rn.f32 	%f33, %f31, %f32, 0f00000000;
	fma.rn.f32 	%f34, %f31, 0f37CBAC00, 0fBAB607ED;
	selp.f32 	%f35, 0fB94D4153, %f34, %p10;
	selp.f32 	%f36, 0f3C0885E4, 0f3D2AAABB, %p10;
	fma.rn.f32 	%f37, %f35, %f31, %f36;
	selp.f32 	%f38, 0fBE2AAAA8, 0fBEFFFFFF, %p10;
	fma.rn.f32 	%f39, %f37, %f31, %f38;
	fma.rn.f32 	%f40, %f39, %f33, %f32;
	and.b32  	%r85, %r83, 2;
	setp.eq.s32 	%p11, %r85, 0;
	mov.f32 	%f41, 0f00000000;
	sub.f32 	%f42, %f41, %f40;
	selp.f32 	%f7, %f40, %f42, %p11;
	@%p9 bra 	$L__BB0_18;
	setp.neu.f32 	%p12, %f3, 0f7F800000;
	@%p12 bra 	$L__BB0_13;
	mov.f32 	%f45, 0f00000000;
	mul.rn.f32 	%f98, %f1, %f45;
	mov.b32 	%r159, 0;
	bra.uni 	$L__BB0_18;
$L__BB0_13:
	mov.b32 	%r16, %f1;
	shl.b32 	%r87, %r16, 8;
	or.b32  	%r17, %r87, -2147483648;
	mov.b64 	%rd74, 0;
	mov.b32 	%r156, 0;
	mov.u64 	%rd72, __cudart_i2opi_f;
	mov.u64 	%rd73, %rd2;
$L__BB0_14:
	.pragma "nounroll";
	ld.global.nc.u32 	%r88, [%rd72];
	mad.wide.u32 	%rd43, %r88, %r17, %rd74;
	shr.u64 	%rd74, %rd43, 32;
	st.local.u32 	[%rd73], %rd43;
	add.s32 	%r156, %r156, 1;
	add.s64 	%rd73, %rd73, 4;
	add.s64 	%rd72, %rd72, 4;
	setp.ne.s32 	%p13, %r156, 6;
	@%p13 bra 	$L__BB0_14;
	shr.u32 	%r89, %r16, 23;
	st.local.u32 	[%rd2+24], %rd74;
	and.b32  	%r20, %r89, 31;
	and.b32  	%r90, %r89, 224;
	add.s32 	%r91, %r90, -128;
	shr.u32 	%r92, %r91, 5;
	mul.wide.u32 	%rd44, %r92, 4;
	sub.s64 	%rd16, %rd2, %rd44;
	ld.local.u32 	%r157, [%rd16+24];
	ld.local.u32 	%r158, [%rd16+20];
	setp.eq.s32 	%p14, %r20, 0;
	@%p14 bra 	$L__BB0_17;
	shf.l.wrap.b32 	%r157, %r158, %r157, %r20;
	ld.local.u32 	%r93, [%rd16+16];
	shf.l.wrap.b32 	%r158, %r93, %r158, %r20;
$L__BB0_17:
	shr.u32 	%r94, %r157, 30;
	shf.l.wrap.b32 	%r95, %r158, %r157, 2;
	shl.b32 	%r96, %r158, 2;
	shr.u32 	%r97, %r95, 31;
	add.s32 	%r98, %r97, %r94;
	neg.s32 	%r99, %r98;
	setp.lt.s32 	%p15, %r16, 0;
	selp.b32 	%r159, %r99, %r98, %p15;
	xor.b32  	%r100, %r95, %r16;
	shr.s32 	%r101, %r95, 31;
	xor.b32  	%r102, %r101, %r95;
	xor.b32  	%r103, %r101, %r96;
	cvt.u64.u32 	%rd45, %r102;
	shl.b64 	%rd46, %rd45, 32;
	cvt.u64.u32 	%rd47, %r103;
	or.b64  	%rd48, %rd46, %rd47;
	cvt.rn.f64.s64 	%fd5, %rd48;
	mul.f64 	%fd6, %fd5, 0d3BF921FB54442D19;
	cvt.rn.f32.f64 	%f43, %fd6;
	neg.f32 	%f44, %f43;
	setp.lt.s32 	%p16, %r100, 0;
	selp.f32 	%f98, %f44, %f43, %p16;
$L__BB0_18:
	cvt.f64.f32 	%fd7, %f7;
	mul.rn.f32 	%f46, %f98, %f98;
	and.b32  	%r105, %r159, 1;
	setp.eq.b32 	%p17, %r105, 1;
	selp.f32 	%f47, 0f3F800000, %f98, %p17;
	fma.rn.f32 	%f48, %f46, %f47, 0f00000000;
	fma.rn.f32 	%f49, %f46, 0f37CBAC00, 0fBAB607ED;
	selp.f32 	%f50, %f49, 0fB94D4153, %p17;
	selp.f32 	%f51, 0f3D2AAABB, 0f3C0885E4, %p17;
	fma.rn.f32 	%f52, %f50, %f46, %f51;
	selp.f32 	%f53, 0fBEFFFFFF, 0fBE2AAAA8, %p17;
	fma.rn.f32 	%f54, %f52, %f46, %f53;
	fma.rn.f32 	%f55, %f54, %f48, %f47;
	and.b32  	%r106, %r159, 2;
	setp.eq.s32 	%p18, %r106, 0;
	mov.f32 	%f56, 0f00000000;
	sub.f32 	%f57, %f56, %f55;
	selp.f32 	%f58, %f55, %f57, %p18;
	cvt.f64.f32 	%fd8, %f58;
	mul.f64 	%fd9, %fd2, %fd7;
	mul.f64 	%fd10, %fd1, %fd8;
	sub.f64 	%fd11, %fd9, %fd10;
	mul.f64 	%fd12, %fd2, %fd8;
	fma.rn.f64 	%fd13, %fd1, %fd7, %fd12;
	mul.wide.s32 	%rd49, %r1, 16;
	add.s64 	%rd50, %rd1, %rd49;
	ld.global.v2.f64 	{%fd14, %fd15}, [%rd50];
	add.f64 	%fd16, %fd14, %fd11;
	add.f64 	%fd17, %fd15, %fd13;
	st.global.v2.f64 	[%rd50], {%fd16, %fd17};
	bra.uni 	$L__BB0_36;
$L__BB0_19:
	mul.lo.s32 	%r107, %r58, %r1;
	rem.s32 	%r108, %r107, %r56;
	cvt.rn.f32.s32 	%f59, %r108;
	mul.f32 	%f60, %f59, 0f40C90FDB;
	cvt.rn.f32.s32 	%f61, %r56;
	div.rn.f32 	%f11, %f60, %f61;
	mul.f32 	%f62, %f11, 0f3F22F983;
	cvt.rni.s32.f32 	%r167, %f62;
	cvt.rn.f32.s32 	%f63, %r167;
	fma.rn.f32 	%f64, %f63, 0fBFC90FDA, %f11;
	fma.rn.f32 	%f65, %f63, 0fB3A22168, %f64;
	fma.rn.f32 	%f100, %f63, 0fA7C234C5, %f65;
	abs.f32 	%f13, %f11;
	setp.ltu.f32 	%p19, %f13, 0f47CE4780;
	mov.u32 	%r163, %r167;
	mov.f32 	%f99, %f100;
	@%p19 bra 	$L__BB0_27;
	setp.neu.f32 	%p20, %f13, 0f7F800000;
	@%p20 bra 	$L__BB0_22;
	mov.f32 	%f68, 0f00000000;
	mul.rn.f32 	%f99, %f11, %f68;
	mov.b32 	%r163, 0;
	bra.uni 	$L__BB0_27;
$L__BB0_22:
	mov.b32 	%r30, %f11;
	shl.b32 	%r110, %r30, 8;
	or.b32  	%r31, %r110, -2147483648;
	mov.b64 	%rd77, 0;
	mov.b32 	%r160, 0;
	mov.u64 	%rd75, __cudart_i2opi_f;
	mov.u64 	%rd76, %rd2;
$L__BB0_23:
	.pragma "nounroll";
	ld.global.nc.u32 	%r111, [%rd75];
	mad.wide.u32 	%rd53, %r111, %r31, %rd77;
	shr.u64 	%rd77, %rd53, 32;
	st.local.u32 	[%rd76], %rd53;
	add.s32 	%r160, %r160, 1;
	add.s64 	%rd76, %rd76, 4;
	add.s64 	%rd75, %rd75, 4;
	setp.ne.s32 	%p21, %r160, 6;
	@%p21 bra 	$L__BB0_23;
	shr.u32 	%r112, %r30, 23;
	st.local.u32 	[%rd2+24], %rd77;
	and.b32  	%r34, %r112, 31;
	and.b32  	%r113, %r112, 224;
	add.s32 	%r114, %r113, -128;
	shr.u32 	%r115, %r114, 5;
	mul.wide.u32 	%rd54, %r115, 4;
	sub.s64 	%rd23, %rd2, %rd54;
	ld.local.u32 	%r161, [%rd23+24];
	ld.local.u32 	%r162, [%rd23+20];
	setp.eq.s32 	%p22, %r34, 0;
	@%p22 bra 	$L__BB0_26;
	shf.l.wrap.b32 	%r161, %r162, %r161, %r34;
	ld.local.u32 	%r116, [%rd23+16];
	shf.l.wrap.b32 	%r162, %r116, %r162, %r34;
$L__BB0_26:
	shr.u32 	%r117, %r161, 30;
	shf.l.wrap.b32 	%r118, %r162, %r161, 2;
	shl.b32 	%r119, %r162, 2;
	shr.u32 	%r120, %r118, 31;
	add.s32 	%r121, %r120, %r117;
	neg.s32 	%r122, %r121;
	setp.lt.s32 	%p23, %r30, 0;
	selp.b32 	%r163, %r122, %r121, %p23;
	xor.b32  	%r123, %r118, %r30;
	shr.s32 	%r124, %r118, 31;
	xor.b32  	%r125, %r124, %r118;
	xor.b32  	%r126, %r124, %r119;
	cvt.u64.u32 	%rd55, %r125;
	shl.b64 	%rd56, %rd55, 32;
	cvt.u64.u32 	%rd57, %r126;
	or.b64  	%rd58, %rd56, %rd57;
	cvt.rn.f64.s64 	%fd18, %rd58;
	mul.f64 	%fd19, %fd18, 0d3BF921FB54442D19;
	cvt.rn.f32.f64 	%f66, %fd19;
	neg.f32 	%f67, %f66;
	setp.lt.s32 	%p24, %r123, 0;
	selp.f32 	%f99, %f67, %f66, %p24;
$L__BB0_27:
	setp.ltu.f32 	%p25, %f13, 0f47CE4780;
	add.s32 	%r128, %r163, 1;
	mul.rn.f32 	%f69, %f99, %f99;
	and.b32  	%r129, %r163, 1;
	setp.eq.b32 	%p26, %r129, 1;
	selp.f32 	%f70, %f99, 0f3F800000, %p26;
	fma.rn.f32 	%f71, %f69, %f70, 0f00000000;
	fma.rn.f32 	%f72, %f69, 0f37CBAC00, 0fBAB607ED;
	selp.f32 	%f73, 0fB94D4153, %f72, %p26;
	selp.f32 	%f74, 0f3C0885E4, 0f3D2AAABB, %p26;
	fma.rn.f32 	%f75, %f73, %f69, %f74;
	selp.f32 	%f76, 0fBE2AAAA8, 0fBEFFFFFF, %p26;
	fma.rn.f32 	%f77, %f75, %f69, %f76;
	fma.rn.f32 	%f78, %f77, %f71, %f70;
	and.b32  	%r130, %r128, 2;
	setp.eq.s32 	%p27, %r130, 0;
	mov.f32 	%f79, 0f00000000;
	sub.f32 	%f80, %f79, %f78;
	selp.f32 	%f17, %f78, %f80, %p27;
	@%p25 bra 	$L__BB0_35;
	setp.neu.f32 	%p28, %f13, 0f7F800000;
	@%p28 bra 	$L__BB0_30;
	mov.f32 	%f83, 0f00000000;
	mul.rn.f32 	%f100, %f11, %f83;
	mov.b32 	%r167, 0;
	bra.uni 	$L__BB0_35;
$L__BB0_30:
	mov.b32 	%r43, %f11;
	shl.b32 	%r132, %r43, 8;
	or.b32  	%r44, %r132, -2147483648;
	mov.b64 	%rd80, 0;
	mov.b32 	%r164, 0;
	mov.u64 	%rd78, __cudart_i2opi_f;
	mov.u64 	%rd79, %rd2;
$L__BB0_31:
	.pragma "nounroll";
	ld.global.nc.u32 	%r133, [%rd78];
	mad.wide.u32 	%rd61, %r133, %r44, %rd80;
	shr.u64 	%rd80, %rd61, 32;
	st.local.u32 	[%rd79], %rd61;
	add.s32 	%r164, %r164, 1;
	add.s64 	%rd79, %rd79, 4;
	add.s64 	%rd78, %rd78, 4;
	setp.ne.s32 	%p29, %r164, 6;
	@%p29 bra 	$L__BB0_31;
	shr.u32 	%r134, %r43, 23;
	st.local.u32 	[%rd2+24], %rd80;
	and.b32  	%r47, %r134, 31;
	and.b32  	%r135, %r134, 224;
	add.s32 	%r136, %r135, -128;
	shr.u32 	%r137, %r136, 5;
	mul.wide.u32 	%rd62, %r137, 4;
	sub.s64 	%rd30, %rd2, %rd62;
	ld.local.u32 	%r165, [%rd30+24];
	ld.local.u32 	%r166, [%rd30+20];
	setp.eq.s32 	%p30, %r47, 0;
	@%p30 bra 	$L__BB0_34;
	shf.l.wrap.b32 	%r165, %r166, %r165, %r47;
	ld.local.u32 	%r138, [%rd30+16];
	shf.l.wrap.b32 	%r166, %r138, %r166, %r47;
$L__BB0_34:
	shr.u32 	%r139, %r165, 30;
	shf.l.wrap.b32 	%r140, %r166, %r165, 2;
	shl.b32 	%r141, %r166, 2;
	shr.u32 	%r142, %r140, 31;
	add.s32 	%r143, %r142, %r139;
	neg.s32 	%r144, %r143;
	setp.lt.s32 	%p31, %r43, 0;
	selp.b32 	%r167, %r144, %r143, %p31;
	xor.b32  	%r145, %r140, %r43;
	shr.s32 	%r146, %r140, 31;
	xor.b32  	%r147, %r146, %r140;
	xor.b32  	%r148, %r146, %r141;
	cvt.u64.u32 	%rd63, %r147;
	shl.b64 	%rd64, %rd63, 32;
	cvt.u64.u32 	%rd65, %r148;
	or.b64  	%rd66, %rd64, %rd65;
	cvt.rn.f64.s64 	%fd20, %rd66;
	mul.f64 	%fd21, %fd20, 0d3BF921FB54442D19;
	cvt.rn.f32.f64 	%f81, %fd21;
	neg.f32 	%f82, %f81;
	setp.lt.s32 	%p32, %r145, 0;
	selp.f32 	%f100, %f82, %f81, %p32;
$L__BB0_35:
	cvt.f64.f32 	%fd22, %f17;
	mul.rn.f32 	%f84, %f100, %f100;
	and.b32  	%r150, %r167, 1;
	setp.eq.b32 	%p33, %r150, 1;
	selp.f32 	%f85, 0f3F800000, %f100, %p33;
	fma.rn.f32 	%f86, %f84, %f85, 0f00000000;
	fma.rn.f32 	%f87, %f84, 0f37CBAC00, 0fBAB607ED;
	selp.f32 	%f88, %f87, 0fB94D4153, %p33;
	selp.f32 	%f89, 0f3D2AAABB, 0f3C0885E4, %p33;
	fma.rn.f32 	%f90, %f88, %f84, %f89;
	selp.f32 	%f91, 0fBEFFFFFF, 0fBE2AAAA8, %p33;
	fma.rn.f32 	%f92, %f90, %f84, %f91;
	fma.rn.f32 	%f93, %f92, %f86, %f85;
	and.b32  	%r151, %r167, 2;
	setp.eq.s32 	%p34, %r151, 0;
	mov.f32 	%f94, 0f00000000;
	sub.f32 	%f95, %f94, %f93;
	selp.f32 	%f96, %f93, %f95, %p34;
	cvt.f64.f32 	%fd23, %f96;
	mul.f64 	%fd24, %fd2, %fd22;
	mul.f64 	%fd25, %fd1, %fd23;
	sub.f64 	%fd26, %fd24, %fd25;
	mul.f64 	%fd27, %fd2, %fd23;
	fma.rn.f64 	%fd28, %fd1, %fd22, %fd27;
	mul.wide.s32 	%rd67, %r1, 16;
	add.s64 	%rd68, %rd1, %rd67;
	ld.global.v2.f64 	{%fd29, %fd30}, [%rd68];
	add.f64 	%fd31, %fd29, %fd26;
	add.f64 	%fd32, %fd30, %fd28;
	st.global.v2.f64 	[%rd68], {%fd31, %fd32};
$L__BB0_36:
	ret;

}
	// .globl	incUpdate
.visible .entry incUpdate(
	.param .u32 incUpdate_param_0,
	.param .u64 .ptr .align 1 incUpdate_param_1,
	.param .u64 .ptr .align 1 incUpdate_param_2,
	.param .u8 incUpdate_param_3,
	.param .u32 incUpdate_param_4
)
{
	.reg .pred 	%p<2>;
	.reg .b16 	%rs<2>;
	.reg .b32 	%r<22>;
	.reg .b64 	%rd<9>;
	.reg .b64 	%fd<7>;

	ld.param.u32 	%r5, [incUpdate_param_0];
	ld.param.u64 	%rd1, [incUpdate_param_1];
	ld.param.u64 	%rd2, [incUpdate_param_2];
	ld.param.s8 	%rs1, [incUpdate_param_3];
	ld.param.u32 	%r6, [incUpdate_param_4];
	mov.u32 	%r7, %ctaid.x;
	mov.u32 	%r8, %ntid.x;
	mov.u32 	%r9, %tid.x;
	mad.lo.s32 	%r1, %r7, %r8, %r9;
	setp.eq.s16 	%p1, %rs1, 0;
	@%p1 bra 	$L__BB1_2;
	div.s32 	%r10, %r1, %r5;
	mul.lo.s32 	%r11, %r10, %r5;
	sub.s32 	%r12, %r1, %r11;
	mul.lo.s32 	%r13, %r12, %r6;
	rem.s32 	%r14, %r13, %r5;
	add.s32 	%r21, %r14, %r10;
	bra.uni 	$L__BB1_3;
$L__BB1_2:
	div.s32 	%r15, %r1, %r5;
	mul.lo.s32 	%r16, %r15, %r5;
	sub.s32 	%r17, %r1, %r16;
	mul.lo.s32 	%r18, %r15, %r6;
	rem.s32 	%r19, %r18, %r5;
	add.s32 	%r21, %r19, %r17;
$L__BB1_3:
	cvta.to.global.u64 	%rd3, %rd1;
	cvta.to.global.u64 	%rd4, %rd2;
	rem.s32 	%r20, %r21, %r5;
	mul.wide.s32 	%rd5, %r1, 16;
	add.s64 	%rd6, %rd3, %rd5;
	mul.wide.s32 	%rd7, %r20, 16;
	add.s64 	%rd8, %rd4, %rd7;
	ld.global.v2.f64 	{%fd1, %fd2}, [%rd6];
	ld.global.v2.f64 	{%fd3, %fd4}, [%rd8];
	add.f64 	%fd5, %fd1, %fd3;
	add.f64 	%fd6, %fd2, %fd4;
	st.global.v2.f64 	[%rd6], {%fd5, %fd6};
	ret;

}
	// .globl	rowUpdate
.visible .entry rowUpdate(
	.param .u32 rowUpdate_param_0,
	.param .u64 .ptr .align 1 rowUpdate_param_1,
	.param .u64 .ptr .align 1 rowUpdate_param_2,
	.param .u32 rowUpdate_param_3
)
{
	.reg .pred 	%p<10>;
	.reg .b32 	%r<112>;
	.reg .b64 	%rd<37>;
	.reg .b64 	%fd<63>;

	ld.param.u32 	%r33, [rowUpdate_param_0];
	ld.param.u64 	%rd2, [rowUpdate_param_1];
	ld.param.u64 	%rd3, [rowUpdate_param_2];
	ld.param.u32 	%r34, [rowUpdate_param_3];
	cvta.to.global.u64 	%rd1, %rd2;
	cvta.to.global.u64 	%rd4, %rd3;
	mov.u32 	%r35, %ctaid.x;
	mov.u32 	%r36, %ntid.x;
	mov.u32 	%r37, %tid.x;
	mad.lo.s32 	%r1, %r35, %r36, %r37;
	mul.wide.s32 	%rd5, %r1, 16;
	add.s64 	%rd6, %rd4, %rd5;
	ld.global.v2.f64 	{%fd1, %fd2}, [%rd6];
	sub.s32 	%r2, %r33, %r34;
	setp.lt.s32 	%p1, %r33, 1;
	@%p1 bra 	$L__BB2_12;
	add.s32 	%r39, %r33, -1;
	and.b32  	%r3, %r33, 7;
	setp.lt.u32 	%p2, %r39, 7;
	mov.b32 	%r108, 0;
	mov.u32 	%r107, %r108;
	@%p2 bra 	$L__BB2_4;
	and.b32  	%r108, %r33, 2147483640;
	neg.s32 	%r105, %r108;
	shl.b32 	%r6, %r33, 3;
	shl.b32 	%r7, %r33, 1;
	mul.lo.s32 	%r8, %r33, 3;
	shl.b32 	%r9, %r33, 2;
	mul.lo.s32 	%r10, %r33, 5;
	mul.lo.s32 	%r11, %r33, 6;
	mul.lo.s32 	%r12, %r33, 7;
	shl.b32 	%r41, %r34, 3;
	sub.s32 	%r13, %r6, %r41;
	mov.b32 	%r107, 0;
	mov.u32 	%r102, %r1;
	mov.u32 	%r104, %r107;
$L__BB2_3:
	.pragma "nounroll";
	rem.s32 	%r42, %r102, %r33;
	add.s32 	%r43, %r104, %r42;
	mul.wide.s32 	%rd7, %r43, 16;
	add.s64 	%rd8, %rd1, %rd7;
	ld.global.v2.f64 	{%fd3, %fd4}, [%rd8];
	add.f64 	%fd5, %fd1, %fd3;
	add.f64 	%fd6, %fd2, %fd4;
	st.global.v2.f64 	[%rd8], {%fd5, %fd6};
	add.s32 	%r44, %r2, %r102;
	rem.s32 	%r45, %r44, %r33;
	add.s32 	%r46, %r33, %r104;
	add.s32 	%r47, %r46, %r45;
	mul.wide.s32 	%rd9, %r47, 16;
	add.s64 	%rd10, %rd1, %rd9;
	ld.global.v2.f64 	{%fd7, %fd8}, [%rd10];
	add.f64 	%fd9, %fd1, %fd7;
	add.f64 	%fd10, %fd2, %fd8;
	st.global.v2.f64 	[%rd10], {%fd9, %fd10};
	add.s32 	%r48, %r2, %r44;
	rem.s32 	%r49, %r48, %r33;
	add.s32 	%r50, %r7, %r104;
	add.s32 	%r51, %r50, %r49;
	mul.wide.s32 	%rd11, %r51, 16;
	add.s64 	%rd12, %rd1, %rd11;
	ld.global.v2.f64 	{%fd11, %fd12}, [%rd12];
	add.f64 	%fd13, %fd1, %fd11;
	add.f64 	%fd14, %fd2, %fd12;
	st.global.v2.f64 	[%rd12], {%fd13, %fd14};
	add.s32 	%r52, %r2, %r48;
	rem.s32 	%r53, %r52, %r33;
	add.s32 	%r54, %r8, %r104;
	add.s32 	%r55, %r54, %r53;
	mul.wide.s32 	%rd13, %r55, 16;
	add.s64 	%rd14, %rd1, %rd13;
	ld.global.v2.f64 	{%fd15, %fd16}, [%rd14];
	add.f64 	%fd17, %fd1, %fd15;
	add.f64 	%fd18, %fd2, %fd16;
	st.global.v2.f64 	[%rd14], {%fd17, %fd18};
	add.s32 	%r56, %r2, %r52;
	rem.s32 	%r57, %r56, %r33;
	add.s32 	%r58, %r9, %r104;
	add.s32 	%r59, %r58, %r57;
	mul.wide.s32 	%rd15, %r59, 16;
	add.s64 	%rd16, %rd1, %rd15;
	ld.global.v2.f64 	{%fd19, %fd20}, [%rd16];
	add.f64 	%fd21, %fd1, %fd19;
	add.f64 	%fd22, %fd2, %fd20;
	st.global.v2.f64 	[%rd16], {%fd21, %fd22};
	add.s32 	%r60, %r2, %r56;
	rem.s32 	%r61, %r60, %r33;
	add.s32 	%r62, %r10, %r104;
	add.s32 	%r63, %r62, %r61;
	mul.wide.s32 	%rd17, %r63, 16;
	add.s64 	%rd18, %rd1, %rd17;
	ld.global.v2.f64 	{%fd23, %fd24}, [%rd18];
	add.f64 	%fd25, %fd1, %fd23;
	add.f64 	%fd26, %fd2, %fd24;
	st.global.v2.f64 	[%rd18], {%fd25, %fd26};
	add.s32 	%r64, %r2, %r60;
	rem.s32 	%r65, %r64, %r33;
	add.s32 	%r66, %r11, %r104;
	add.s32 	%r67, %r66, %r65;
	mul.wide.s32 	%rd19, %r67, 16;
	add.s64 	%rd20, %rd1, %rd19;
	ld.global.v2.f64 	{%fd27, %fd28}, [%rd20];
	add.f64 	%fd29, %fd1, %fd27;
	add.f64 	%fd30, %fd2, %fd28;
	st.global.v2.f64 	[%rd20], {%fd29, %fd30};
	add.s32 	%r68, %r2, %r64;
	rem.s32 	%r69, %r68, %r33;
	add.s32 	%r70, %r12, %r104;
	add.s32 	%r71, %r70, %r69;
	mul.wide.s32 	%rd21, %r71, 16;
	add.s64 	%rd22, %rd1, %rd21;
	ld.global.v2.f64 	{%fd31, %fd32}, [%rd22];
	add.f64 	%fd33, %fd1, %fd31;
	add.f64 	%fd34, %fd2, %fd32;
	st.global.v2.f64 	[%rd22], {%fd33, %fd34};
	add.s32 	%r105, %r105, 8;
	add.s32 	%r104, %r104, %r6;
	add.s32 	%r107, %r107, %r13;
	add.s32 	%r102, %r102, %r13;
	setp.ne.s32 	%p3, %r105, 0;
	@%p3 bra 	$L__BB2_3;
$L__BB2_4:
	setp.eq.s32 	%p4, %r3, 0;
	@%p4 bra 	$L__BB2_12;
	and.b32  	%r24, %r33, 3;
	setp.lt.u32 	%p5, %r3, 4;
	@%p5 bra 	$L__BB2_7;
	mul.lo.s32 	%r72, %r108, %r33;
	add.s32 	%r73, %r107, %r1;
	rem.s32 	%r74, %r73, %r33;
	add.s32 	%r75, %r74, %r72;
	mul.wide.s32 	%rd23, %r75, 16;
	add.s64 	%rd24, %rd1, %rd23;
	ld.global.v2.f64 	{%fd35, %fd36}, [%rd24];
	add.f64 	%fd37, %fd1, %fd35;
	add.f64 	%fd38, %fd2, %fd36;
	st.global.v2.f64 	[%rd24], {%fd37, %fd38};
	add.s32 	%r76, %r72, %r33;
	add.s32 	%r77, %r73, %r2;
	rem.s32 	%r78, %r77, %r33;
	add.s32 	%r79, %r78, %r76;
	mul.wide.s32 	%rd25, %r79, 16;
	add.s64 	%rd26, %rd1, %rd25;
	ld.global.v2.f64 	{%fd39, %fd40}, [%rd26];
	add.f64 	%fd41, %fd1, %fd39;
	add.f64 	%fd42, %fd2, %fd40;
	st.global.v2.f64 	[%rd26], {%fd41, %fd42};
	add.s32 	%r80, %r76, %r33;
	add.s32 	%r81, %r77, %r2;
	rem.s32 	%r82, %r81, %r33;
	add.s32 	%r83, %r82, %r80;
	mul.wide.s32 	%rd27, %r83, 16;
	add.s64 	%rd28, %rd1, %rd27;
	ld.global.v2.f64 	{%fd43, %fd44}, [%rd28];
	add.f64 	%fd45, %fd1, %fd43;
	add.f64 	%fd46, %fd2, %fd44;
	st.global.v2.f64 	[%rd28], {%fd45, %fd46};
	add.s32 	%r84, %r80, %r33;
	add.s32 	%r85, %r81, %r2;
	rem.s32 	%r86, %r85, %r33;
	add.s32 	%r87, %r86, %r84;
	mul.wide.s32 	%rd29, %r87, 16;
	add.s64 	%rd30, %rd1, %rd29;
	ld.global.v2.f64 	{%fd47, %fd48}, [%rd30];
	add.f64 	%fd49, %fd1, %fd47;
	add.f64 	%fd50, %fd2, %fd48;
	st.global.v2.f64 	[%rd30], {%fd49, %fd50};
	shl.b32 	%r88, %r2, 2;
	add.s32 	%r107, %r88, %r107;
	add.s32 	%r108, %r108, 4;
$L__BB2_7:
	setp.eq.s32 	%p6, %r24, 0;
	@%p6 bra 	$L__BB2_12;
	setp.eq.s32 	%p7, %r24, 1;
	@%p7 bra 	$L__BB2_10;
	mul.lo.s32 	%r89, %r108, %r33;
	add.s32 	%r90, %r107, %r1;
	rem.s32 	%r91, %r90, %r33;
	add.s32 	%r92, %r91, %r89;
	mul.wide.s32 	%rd31, %r92, 16;
	add.s64 	%rd32, %rd1, %rd31;
	ld.global.v2.f64 	{%fd51, %fd52}, [%rd32];
	add.f64 	%fd53, %fd1, %fd51;
	add.f64 	%fd54, %fd2, %fd52;
	st.global.v2.f64 	[%rd32], {%fd53, %fd54};
	add.s32 	%r93, %r89, %r33;
	add.s32 	%r94, %r90, %r2;
	rem.s32 	%r95, %r94, %r33;
	add.s32 	%r96, %r95, %r93;
	mul.wide.s32 	%rd33, %r96, 16;
	add.s64 	%rd34, %rd1, %rd33;
	ld.global.v2.f64 	{%fd55, %fd56}, [%rd34];
	add.f64 	%fd57, %fd1, %fd55;
	add.f64 	%fd58, %fd2, %fd56;
	st.global.v2.f64 	[%rd34], {%fd57, %fd58};
	shl.b32 	%r97, %r2, 1;
	add.s32 	%r107, %r107, %r97;
	add.s32 	%r108, %r108, 2;
$L__BB2_10:
	and.b32  	%r98, %r33, 1;
	setp.eq.b32 	%p8, %r98, 1;
	not.pred 	%p9, %p8;
	@%p9 bra 	$L__BB2_12;
	add.s32 	%r99, %r107, %r1;
	rem.s32 	%r100, %r99, %r33;
	mad.lo.s32 	%r101, %r108, %r33, %r100;
	mul.wide.s32 	%rd35, %r101, 16;
	add.s64 	%rd36, %rd1, %rd35;
	ld.global.v2.f64 	{%fd59, %fd60}, [%rd36];
	add.f64 	%fd61, %fd1, %fd59;
	add.f64 	%fd62, %fd2, %fd60;
	st.global.v2.f64 	[%rd36], {%fd61, %fd62};
$L__BB2_12:
	ret;

}
	// .globl	rowUpdate2
.visible .entry rowUpdate2(
	.param .u32 rowUpdate2_param_0,
	.param .u64 .ptr .align 1 rowUpdate2_param_1,
	.param .u64 .ptr .align 1 rowUpdate2_param_2,
	.param .u32 rowUpdate2_param_3
)
{
	.reg .b32 	%r<14>;
	.reg .b64 	%rd<9>;
	.reg .b64 	%fd<7>;

	ld.param.u32 	%r1, [rowUpdate2_param_0];
	ld.param.u64 	%rd1, [rowUpdate2_param_1];
	ld.param.u64 	%rd2, [rowUpdate2_param_2];
	ld.param.u32 	%r2, [rowUpdate2_param_3];
	cvta.to.global.u64 	%rd3, %rd2;
	cvta.to.global.u64 	%rd4, %rd1;
	mov.u32 	%r3, %ctaid.x;
	mov.u32 	%r4, %ntid.x;
	mov.u32 	%r5, %tid.x;
	mad.lo.s32 	%r6, %r3, %r4, %r5;
	mov.u32 	%r7, %ctaid.y;
	mov.u32 	%r8, %ntid.y;
	mov.u32 	%r9, %tid.y;
	mad.lo.s32 	%r10, %r7, %r8, %r9;
	mad.lo.s32 	%r11, %r10, %r1, %r6;
	mul.wide.s32 	%rd5, %r11, 16;
	add.s64 	%rd6, %rd4, %rd5;
	mad.lo.s32 	%r12, %r2, %r10, %r6;
	rem.s32 	%r13, %r12, %r1;
	mul.wide.s32 	%rd7, %r13, 16;
	add.s64 	%rd8, %rd3, %rd7;
	ld.global.v2.f64 	{%fd1, %fd2}, [%rd6];
	ld.global.v2.f64 	{%fd3, %fd4}, [%rd8];
	add.f64 	%fd5, %fd1, %fd3;
	add.f64 	%fd6, %fd2, %fd4;
	st.global.v2.f64 	[%rd6], {%fd5, %fd6};
	ret;

}
	// .globl	colUpdate
.visible .entry colUpdate(
	.param .u32 colUpdate_param_0,
	.param .u64 .ptr .align 1 colUpdate_param_1,
	.param .u64 .ptr .align 1 colUpdate_param_2,
	.param .u32 colUpdate_param_3
)
{
	.reg .b32 	%r<27>;
	.reg .b64 	%rd<9>;
	.reg .b64 	%fd<9>;
	// demoted variable
	.shared .align 16 .b8 _ZZ9colUpdateE4tile[16384];
	ld.param.u32 	%r1, [colUpdate_param_0];
	ld.param.u64 	%rd1, [colUpdate_param_1];
	ld.param.u64 	%rd2, [colUpdate_param_2];
	ld.param.u32 	%r2, [colUpdate_param_3];
	cvta.to.global.u64 	%rd3, %rd1;
	cvta.to.global.u64 	%rd4, %rd2;
	mov.u32 	%r3, %ctaid.x;
	mov.u32 	%r4, %ntid.x;
	mul.lo.s32 	%r5, %r3, %r4;
	mov.u32 	%r6, %ctaid.y;
	mov.u32 	%r7, %ntid.y;
	mul.lo.s32 	%r8, %r6, %r7;
	mov.u32 	%r9, %tid.y;
	add.s32 	%r10, %r5, %r9;
	mov.u32 	%r11, %tid.x;
	add.s32 	%r12, %r8, %r11;
	shl.b32 	%r13, %r11, 9;
	mov.u32 	%r14, _ZZ9colUpdateE4tile;
	add.s32 	%r15, %r14, %r13;
	shl.b32 	%r16, %r9, 4;
	add.s32 	%r17, %r15, %r16;
	mad.lo.s32 	%r18, %r2, %r10, %r12;
	rem.s32 	%r19, %r18, %r1;
	mul.wide.s32 	%rd5, %r19, 16;
	add.s64 	%rd6, %rd4, %rd5;
	ld.global.v2.f64 	{%fd1, %fd2}, [%rd6];
	st.shared.v2.f64 	[%r17], {%fd1, %fd2};
	bar.sync 	0;
	add.s32 	%r20, %r5, %r11;
	add.s32 	%r21, %r8, %r9;
	mad.lo.s32 	%r22, %r21, %r1, %r20;
	mul.wide.s32 	%rd7, %r22, 16;
	add.s64 	%rd8, %rd3, %rd7;
	shl.b32 	%r23, %r9, 9;
	add.s32 	%r24, %r14, %r23;
	shl.b32 	%r25, %r11, 4;
	add.s32 	%r26, %r24, %r25;
	ld.global.v2.f64 	{%fd3, %fd4}, [%rd8];
	ld.shared.v2.f64 	{%fd5, %fd6}, [%r26];
	add.f64 	%fd7, %fd3, %fd5;
	add.f64 	%fd8, %fd4, %fd6;
	st.global.v2.f64 	[%rd8], {%fd7, %fd8};
	ret;

}
	// .globl	makeImage
.visible .entry makeImage(
	.param .u64 .ptr .align 1 makeImage_param_0,
	.param .u32 makeImage_param_1
)
{
	.reg .b32 	%r<6>;
	.reg .b64 	%rd<5>;
	.reg .b64 	%fd<6>;

	ld.param.u64 	%rd1, [makeImage_param_0];
	ld.param.u32 	%r1, [makeImage_param_1];
	cvta.to.global.u64 	%rd2, %rd1;
	mov.u32 	%r2, %ctaid.x;
	mov.u32 	%r3, %ntid.x;
	mov.u32 	%r4, %tid.x;
	mad.lo.s32 	%r5, %r2, %r3, %r4;
	mul.wide.s32 	%rd3, %r5, 16;
	add.s64 	%rd4, %rd2, %rd3;
	ld.global.v2.f64 	{%fd1, %fd2}, [%rd4];
	cvt.rn.f64.s32 	%fd3, %r1;
	div.rn.f64 	%fd4, %fd1, %fd3;
	div.rn.f64 	%fd5, %fd2, %fd3;
	st.global.v2.f64 	[%rd4], {%fd4, %fd5};
	ret;

}


// ===== COMPILED SASS (sm_100) =====

	.target	sm_100

	.elftype	@"ET_EXEC"


//--------------------- .note.nv.tkinfo           --------------------------
	.section	.note.nv.tkinfo,"",@"SHT_NOTE"
	.sectionflags	@"SHF_NOTE_NV_TKINFO"
	.tkinfo
        /*0018*/ 	.word	0x00000002
        /*0030*/ 	.string	""
        /*0030*/ 	.string	"ptxas"
        /*0030*/ 	.string	"Cuda compilation tools, release 13.0, V13.0.88"
        /*0030*/ 	.string	"Build cuda_13.0.r13.0/compiler.36424714_0"
        /*0030*/ 	.string	"-arch sm_100 -m 64 "



//--------------------- .note.nv.cuinfo           --------------------------
	.section	.note.nv.cuinfo,"",@"SHT_NOTE"
	.sectionflags	@"SHF_NOTE_NV_CUINFO"
        /*0018*/ 	.short	0x0002
        /*001a*/ 	.short	0x0064
        /*001c*/ 	.short	0x0082
	.zero		2


//--------------------- .nv.info                  --------------------------
	.section	.nv.info,"",@"SHT_CUDA_INFO"
	.align	4


	//----- nvinfo : EIATTR_REGCOUNT
	.align		4
        /*0000*/ 	.byte	0x04, 0x2f
        /*0002*/ 	.short	(.L_30 - .L_29)
	.align		4
.L_29:
        /*0004*/ 	.word	index@(computeVec)
        /*0008*/ 	.word	0x00000012


	//----- nvinfo : EIATTR_FRAME_SIZE
	.align		4
.L_30:
        /*000c*/ 	.byte	0x04, 0x11
        /*000e*/ 	.short	(.L_32 - .L_31)
	.align		4
.L_31:
        /*0010*/ 	.word	index@($__internal_1_$__cuda_sm3x_div_rn_noftz_f32_slowpath)
        /*0014*/ 	.word	0x00000020


	//----- nvinfo : EIATTR_FRAME_SIZE
	.align		4
.L_32:
        /*0018*/ 	.byte	0x04, 0x11
        /*001a*/ 	.short	(.L_34 - .L_33)
	.align		4
.L_33:
        /*001c*/ 	.word	index@(computeVec)
        /*0020*/ 	.word	0x00000020


	//----- nvinfo : EIATTR_REGCOUNT
	.align		4
.L_34:
        /*0024*/ 	.byte	0x04, 0x2f
        /*0026*/ 	.short	(.L_36 - .L_35)
	.align		4
.L_35:
        /*0028*/ 	.word	index@(incUpdate)
        /*002c*/ 	.word	0x0000000e


	//----- nvinfo : EIATTR_FRAME_SIZE
	.align		4
.L_36:
        /*0030*/ 	.byte	0x04, 0x11
        /*0032*/ 	.short	(.L_38 - .L_37)
	.align		4
.L_37:
        /*0034*/ 	.word	index@(incUpdate)
        /*0038*/ 	.word	0x00000000


	//----- nvinfo : EIATTR_REGCOUNT
	.align		4
.L_38:
        /*003c*/ 	.byte	0x04, 0x2f
        /*003e*/ 	.short	(.L_40 - .L_39)
	.align		4
.L_39:
        /*0040*/ 	.word	index@(rowUpdate)
        /*0044*/ 	.word	0x0000001e


	//----- nvinfo : EIATTR_FRAME_SIZE
	.align		4
.L_40:
        /*0048*/ 	.byte	0x04, 0x11
        /*004a*/ 	.short	(.L_42 - .L_41)
	.align		4
.L_41:
        /*004c*/ 	.word	index@(rowUpdate)
        /*0050*/ 	.word	0x00000000


	//----- nvinfo : EIATTR_REGCOUNT
	.align		4
.L_42:
        /*0054*/ 	.byte	0x04, 0x2f
        /*0056*/ 	.short	(.L_44 - .L_43)
	.align		4
.L_43:
        /*0058*/ 	.word	index@(rowUpdate2)
        /*005c*/ 	.word	0x0000000e


	//----- nvinfo : EIATTR_FRAME_SIZE
	.align		4
.L_44:
        /*0060*/ 	.byte	0x04, 0x11
        /*0062*/ 	.short	(.L_46 - .L_45)
	.align		4
.L_45:
        /*0064*/ 	.word	index@(rowUpdate2)
        /*0068*/ 	.word	0x00000000


	//----- nvinfo : EIATTR_REGCOUNT
	.align		4
.L_46:
        /*006c*/ 	.byte	0x04, 0x2f
        /*006e*/ 	.short	(.L_48 - .L_47)
	.align		4
.L_47:
        /*0070*/ 	.word	index@(colUpdate)
        /*0074*/ 	.word	0x00000016


	//----- nvinfo : EIATTR_FRAME_SIZE
	.align		4
.L_48:
        /*0078*/ 	.byte	0x04, 0x11
        /*007a*/ 	.short	(.L_50 - .L_49)
	.align		4
.L_49:
        /*007c*/ 	.word	index@(colUpdate)
        /*0080*/ 	.word	0x00000000


	//----- nvinfo : EIATTR_REGCOUNT
	.align		4
.L_50:
        /*0084*/ 	.byte	0x04, 0x2f
        /*0086*/ 	.short	(.L_52 - .L_51)
	.align		4
.L_51:
        /*0088*/ 	.word	index@(makeImage)
        /*008c*/ 	.word	0x0000001f


	//----- nvinfo : EIATTR_FRAME_SIZE
	.align		4
.L_52:
        /*0090*/ 	.byte	0x04, 0x11
        /*0092*/ 	.short	(.L_54 - .L_53)
	.align		4
.L_53:
        /*0094*/ 	.word	index@($__internal_0_$__cuda_sm20_div_rn_f64_full)
        /*0098*/ 	.word	0x00000000


	//----- nvinfo : EIATTR_FRAME_SIZE
	.align		4
.L_54:
        /*009c*/ 	.byte	0x04, 0x11
        /*009e*/ 	.short	(.L_56 - .L_55)
	.align		4
.L_55:
        /*00a0*/ 	.word	index@(makeImage)
        /*00a4*/ 	.word	0x00000000


	//----- nvinfo : EIATTR_MIN_STACK_SIZE
	.align		4
.L_56:
        /*00a8*/ 	.byte	0x04, 0x12
        /*00aa*/ 	.short	(.L_58 - .L_57)
	.align		4
.L_57:
        /*00ac*/ 	.word	index@(makeImage)
        /*00b0*/ 	.word	0x00000000


	//----- nvinfo : EIATTR_MIN_STACK_SIZE
	.align		4
.L_58:
        /*00b4*/ 	.byte	0x04, 0x12
        /*00b6*/ 	.short	(.L_60 - .L_59)
	.align		4
.L_59:
        /*00b8*/ 	.word	index@(colUpdate)
        /*00bc*/ 	.word	0x00000000


	//----- nvinfo : EIATTR_MIN_STACK_SIZE
	.align		4
.L_60:
        /*00c0*/ 	.byte	0x04, 0x12
        /*00c2*/ 	.short	(.L_62 - .L_61)
	.align		4
.L_61:
        /*00c4*/ 	.word	index@(rowUpdate2)
        /*00c8*/ 	.word	0x00000000


	//----- nvinfo : EIATTR_MIN_STACK_SIZE
	.align		4
.L_62:
        /*00cc*/ 	.byte	0x04, 0x12
        /*00ce*/ 	.short	(.L_64 - .L_63)
	.align		4
.L_63:
        /*00d0*/ 	.word	index@(rowUpdate)
        /*00d4*/ 	.word	0x00000000


	//----- nvinfo : EIATTR_MIN_STACK_SIZE
	.align		4
.L_64:
        /*00d8*/ 	.byte	0x04, 0x12
        /*00da*/ 	.short	(.L_66 - .L_65)
	.align		4
.L_65:
        /*00dc*/ 	.word	index@(incUpdate)
        /*00e0*/ 	.word	0x00000000


	//----- nvinfo : EIATTR_MIN_STACK_SIZE
	.align		4
.L_66:
        /*00e4*/ 	.byte	0x04, 0x12
        /*00e6*/ 	.short	(.L_68 - .L_67)
	.align		4
.L_67:
        /*00e8*/ 	.word	index@(computeVec)
        /*00ec*/ 	.word	0x00000020
.L_68:


//--------------------- .nv.compat                --------------------------
	.section	.nv.compat,"",@"SHT_CUDA_COMPAT_INFO"
	.align	4
        /*0000*/ 	.byte	0x02, 0x09, 0x00, 0x00, 0x02, 0x02, 0x01, 0x00, 0x02, 0x05, 0x05, 0x00, 0x03, 0x07, 0x01, 0x01
        /*0010*/ 	.byte	0x02, 0x03, 0x00, 0x00, 0x02, 0x06, 0x01, 0x00, 0x04, 0x0b, 0x08, 0x00, 0x01, 0x00, 0x00, 0x00
        /*0020*/ 	.byte	0x00, 0x00, 0x00, 0x00


//--------------------- .nv.info.makeImage        --------------------------
	.section	.nv.info.makeImage,"",@"SHT_CUDA_INFO"
	.sectionflags	@""
	.align	4


	//----- nvinfo : EIATTR_CUDA_API_VERSION
	.align		4
        /*0000*/ 	.byte	0x04, 0x37
        /*0002*/ 	.short	(.L_70 - .L_69)
.L_69:
        /*0004*/ 	.word	0x00000082


	//----- nvinfo : EIATTR_KPARAM_INFO
	.align		4
.L_70:
        /*0008*/ 	.byte	0x04, 0x17
        /*000a*/ 	.short	(.L_72 - .L_71)
.L_71:
        /*000c*/ 	.word	0x00000000
        /*0010*/ 	.short	0x0001
        /*0012*/ 	.short	0x0008
        /*0014*/ 	.byte	0x00, 0xf0, 0x11, 0x00


	//----- nvinfo : EIATTR_KPARAM_INFO
	.align		4
.L_72:
        /*0018*/ 	.byte	0x04, 0x17
        /*001a*/ 	.short	(.L_74 - .L_73)
.L_73:
        /*001c*/ 	.word	0x00000000
        /*0020*/ 	.short	0x0000
        /*0022*/ 	.short	0x0000
        /*0024*/ 	.byte	0x00, 0xf5, 0x21, 0x00


	//----- nvinfo : EIATTR_SPARSE_MMA_MASK
	.align		4
.L_74:
        /*0028*/ 	.byte	0x03, 0x50
        /*002a*/ 	.short	0x0000


	//----- nvinfo : EIATTR_MAXREG_COUNT
	.align		4
        /*002c*/ 	.byte	0x03, 0x1b
        /*002e*/ 	.short	0x00ff


	//----- nvinfo : EIATTR_MERCURY_ISA_VERSION
	.align		4
        /*0030*/ 	.byte	0x03, 0x5f
        /*0032*/ 	.short	0x0101


	//----- nvinfo : EIATTR_VRC_CTA_INIT_COUNT
	.align		4
        /*0034*/ 	.byte	0x02, 0x4a
	.zero		1
	.zero		1


	//----- nvinfo : EIATTR_EXIT_INSTR_OFFSETS
	.align		4
        /*0038*/ 	.byte	0x04, 0x1c
        /*003a*/ 	.short	(.L_76 - .L_75)


	//   ....[0]....
.L_75:
        /*003c*/ 	.word	0x000003c0


	//----- nvinfo : EIATTR_CRS_STACK_SIZE
	.align		4
.L_76:
        /*0040*/ 	.byte	0x04, 0x1e
        /*0042*/ 	.short	(.L_78 - .L_77)
.L_77:
        /*0044*/ 	.word	0x00000000


	//----- nvinfo : EIATTR_CBANK_PARAM_SIZE
	.align		4
.L_78:
        /*0048*/ 	.byte	0x03, 0x19
        /*004a*/ 	.short	0x000c


	//----- nvinfo : EIATTR_PARAM_CBANK
	.align		4
        /*004c*/ 	.byte	0x04, 0x0a
        /*004e*/ 	.short	(.L_80 - .L_79)
	.align		4
.L_79:
        /*0050*/ 	.word	index@(.nv.constant0.makeImage)
        /*0054*/ 	.short	0x0380
        /*0056*/ 	.short	0x000c


	//----- nvinfo : EIATTR_SW_WAR
	.align		4
.L_80:
        /*0058*/ 	.byte	0x04, 0x36
        /*005a*/ 	.short	(.L_82 - .L_81)
.L_81:
        /*005c*/ 	.word	0x00000008
.L_82:


//--------------------- .nv.info.colUpdate        --------------------------
	.section	.nv.info.colUpdate,"",@"SHT_CUDA_INFO"
	.sectionflags	@""
	.align	4


	//----- nvinfo : EIATTR_CUDA_API_VERSION
	.align		4
        /*0000*/ 	.byte	0x04, 0x37
        /*0002*/ 	.short	(.L_84 - .L_83)
.L_83:
        /*0004*/ 	.word	0x00000082


	//----- nvinfo : EIATTR_KPARAM_INFO
	.align		4
.L_84:
        /*0008*/ 	.byte	0x04, 0x17
        /*000a*/ 	.short	(.L_86 - .L_85)
.L_85:
        /*000c*/ 	.word	0x00000000
        /*0010*/ 	.short	0x0003
        /*0012*/ 	.short	0x0018
        /*0014*/ 	.byte	0x00, 0xf0, 0x11, 0x00


	//----- nvinfo : EIATTR_KPARAM_INFO
	.align		4
.L_86:
        /*0018*/ 	.byte	0x04, 0x17
        /*001a*/ 	.short	(.L_88 - .L_87)
.L_87:
        /*001c*/ 	.word	0x00000000
        /*0020*/ 	.short	0x0002
        /*0022*/ 	.short	0x0010
        /*0024*/ 	.byte	0x00, 0xf5, 0x21, 0x00


	//----- nvinfo : EIATTR_KPARAM_INFO
	.align		4
.L_88:
        /*0028*/ 	.byte	0x04, 0x17
        /*002a*/ 	.short	(.L_90 - .L_89)
.L_89:
        /*002c*/ 	.word	0x00000000
        /*0030*/ 	.short	0x0001
        /*0032*/ 	.short	0x0008
        /*0034*/ 	.byte	0x00, 0xf5, 0x21, 0x00


	//----- nvinfo : EIATTR_KPARAM_INFO
	.align		4
.L_90:
        /*0038*/ 	.byte	0x04, 0x17
        /*003a*/ 	.short	(.L_92 - .L_91)
.L_91:
        /*003c*/ 	.word	0x00000000
        /*0040*/ 	.short	0x0000
        /*0042*/ 	.short	0x0000
        /*0044*/ 	.byte	0x00, 0xf0, 0x11, 0x00


	//----- nvinfo : EIATTR_SPARSE_MMA_MASK
	.align		4
.L_92:
        /*0048*/ 	.byte	0x03, 0x50
        /*004a*/ 	.short	0x0000


	//----- nvinfo : EIATTR_MAXREG_COUNT
	.align		4
        /*004c*/ 	.byte	0x03, 0x1b
        /*004e*/ 	.short	0x00ff


	//----- nvinfo : EIATTR_NUM_BARRIERS
	.align		4
        /*0050*/ 	.byte	0x02, 0x4c
        /*0052*/ 	.byte	0x01
	.zero		1


	//----- nvinfo : EIATTR_MERCURY_ISA_VERSION
	.align		4
        /*0054*/ 	.byte	0x03, 0x5f
        /*0056*/ 	.short	0x0101


	//----- nvinfo : EIATTR_VRC_CTA_INIT_COUNT
	.align		4
        /*0058*/ 	.byte	0x02, 0x4a
	.zero		1
	.zero		1


	//----- nvinfo : EIATTR_EXIT_INSTR_OFFSETS
	.align		4
        /*005c*/ 	.byte	0x04, 0x1c
        /*005e*/ 	.short	(.L_94 - .L_93)


	//   ....[0]....
.L_93:
        /*0060*/ 	.word	0x000003a0


	//----- nvinfo : EIATTR_CBANK_PARAM_SIZE
	.align		4
.L_94:
        /*0064*/ 	.byte	0x03, 0x19
        /*0066*/ 	.short	0x001c


	//----- nvinfo : EIATTR_PARAM_CBANK
	.align		4
        /*0068*/ 	.byte	0x04, 0x0a
        /*006a*/ 	.short	(.L_96 - .L_95)
	.align		4
.L_95:
        /*006c*/ 	.word	index@(.nv.constant0.colUpdate)
        /*0070*/ 	.short	0x0380
        /*0072*/ 	.short	0x001c


	//----- nvinfo : EIATTR_SW_WAR
	.align		4
.L_96:
        /*0074*/ 	.byte	0x04, 0x36
        /*0076*/ 	.short	(.L_98 - .L_97)
.L_97:
        /*0078*/ 	.word	0x00000008
.L_98:


//--------------------- .nv.info.rowUpdate2       --------------------------
	.section	.nv.info.rowUpdate2,"",@"SHT_CUDA_INFO"
	.sectionflags	@""
	.align	4


	//----- nvinfo : EIATTR_CUDA_API_VERSION
	.align		4
        /*0000*/ 	.byte	0x04, 0x37
        /*0002*/ 	.short	(.L_100 - .L_99)
.L_99:
        /*0004*/ 	.word	0x00000082


	//----- nvinfo : EIATTR_KPARAM_INFO
	.align		4
.L_100:
        /*0008*/ 	.byte	0x04, 0x17
        /*000a*/ 	.short	(.L_102 - .L_101)
.L_101:
        /*000c*/ 	.word	0x00000000
        /*0010*/ 	.short	0x0003
        /*0012*/ 	.short	0x0018
        /*0014*/ 	.byte	0x00, 0xf0, 0x11, 0x00


	//----- nvinfo : EIATTR_KPARAM_INFO
	.align		4
.L_102:
        /*0018*/ 	.byte	0x04, 0x17
        /*001a*/ 	.short	(.L_104 - .L_103)
.L_103:
        /*001c*/ 	.word	0x00000000
        /*0020*/ 	.short	0x0002
        /*0022*/ 	.short	0x0010
        /*0024*/ 	.byte	0x00, 0xf5, 0x21, 0x00


	//----- nvinfo : EIATTR_KPARAM_INFO
	.align		4
.L_104:
        /*0028*/ 	.byte	0x04, 0x17
        /*002a*/ 	.short	(.L_106 - .L_105)
.L_105:
        /*002c*/ 	.word	0x00000000
        /*0030*/ 	.short	0x0001
        /*0032*/ 	.short	0x0008
        /*0034*/ 	.byte	0x00, 0xf5, 0x21, 0x00


	//----- nvinfo : EIATTR_KPARAM_INFO
	.align		4
.L_106:
        /*0038*/ 	.byte	0x04, 0x17
        /*003a*/ 	.short	(.L_108 - .L_107)
.L_107:
        /*003c*/ 	.word	0x00000000
        /*0040*/ 	.short	0x0000
        /*0042*/ 	.short	0x0000
        /*0044*/ 	.byte	0x00, 0xf0, 0x11, 0x00


	//----- nvinfo : EIATTR_SPARSE_MMA_MASK
	.align		4
.L_108:
        /*0048*/ 	.byte	0x03, 0x50
        /*004a*/ 	.short	0x0000


	//----- nvinfo : EIATTR_MAXREG_COUNT
	.align		4
        /*004c*/ 	.byte	0x03, 0x1b
        /*004e*/ 	.short	0x00ff


	//----- nvinfo : EIATTR_MERCURY_ISA_VERSION
	.align		4
        /*0050*/ 	.byte	0x03, 0x5f
        /*0052*/ 	.short	0x0101


	//----- nvinfo : EIATTR_VRC_CTA_INIT_COUNT
	.align		4
        /*0054*/ 	.byte	0x02, 0x4a
	.zero		1
	.zero		1


	//----- nvinfo : EIATTR_EXIT_INSTR_OFFSETS
	.align		4
        /*0058*/ 	.byte	0x04, 0x1c
        /*005a*/ 	.short	(.L_110 - .L_109)


	//   ....[0]....
.L_109:
        /*005c*/ 	.word	0x000002d0


	//----- nvinfo : EIATTR_CBANK_PARAM_SIZE
	.align		4
.L_110:
        /*0060*/ 	.byte	0x03, 0x19
        /*0062*/ 	.short	0x001c


	//----- nvinfo : EIATTR_PARAM_CBANK
	.align		4
        /*0064*/ 	.byte	0x04, 0x0a
        /*0066*/ 	.short	(.L_112 - .L_111)
	.align		4
.L_111:
        /*0068*/ 	.word	index@(.nv.constant0.rowUpdate2)
        /*006c*/ 	.short	0x0380
        /*006e*/ 	.short	0x001c


	//----- nvinfo : EIATTR_SW_WAR
	.align		4
.L_112:
        /*0070*/ 	.byte	0x04, 0x36
        /*0072*/ 	.short	(.L_114 - .L_113)
.L_113:
        /*0074*/ 	.word	0x00000008
.L_114:


//--------------------- .nv.info.rowUpdate        --------------------------
	.section	.nv.info.rowUpdate,"",@"SHT_CUDA_INFO"
	.sectionflags	@""
	.align	4


	//----- nvinfo : EIATTR_CUDA_API_VERSION
	.align		4
        /*0000*/ 	.byte	0x04, 0x37
        /*0002*/ 	.short	(.L_116 - .L_115)
.L_115:
        /*0004*/ 	.word	0x00000082


	//----- nvinfo : EIATTR_KPARAM_INFO
	.align		4
.L_116:
        /*0008*/ 	.byte	0x04, 0x17
        /*000a*/ 	.short	(.L_118 - .L_117)
.L_117:
        /*000c*/ 	.word	0x00000000
        /*0010*/ 	.short	0x0003
        /*0012*/ 	.short	0x0018
        /*0014*/ 	.byte	0x00, 0xf0, 0x11, 0x00


	//----- nvinfo : EIATTR_KPARAM_INFO
	.align		4
.L_118:
        /*0018*/ 	.byte	0x04, 0x17
        /*001a*/ 	.short	(.L_120 - .L_119)
.L_119:
        /*001c*/ 	.word	0x00000000
        /*0020*/ 	.short	0x0002
        /*0022*/ 	.short	0x0010
        /*0024*/ 	.byte	0x00, 0xf5, 0x21, 0x00


	//----- nvinfo : EIATTR_KPARAM_INFO
	.align		4
.L_120:
        /*0028*/ 	.byte	0x04, 0x17
        /*002a*/ 	.short	(.L_122 - .L_121)
.L_121:
        /*002c*/ 	.word	0x00000000
        /*0030*/ 	.short	0x0001
        /*0032*/ 	.short	0x0008
        /*0034*/ 	.byte	0x00, 0xf5, 0x21, 0x00


	//----- nvinfo : EIATTR_KPARAM_INFO
	.align		4
.L_122:
        /*0038*/ 	.byte	0x04, 0x17
        /*003a*/ 	.short	(.L_124 - .L_123)
.L_123:
        /*003c*/ 	.word	0x00000000
        /*0040*/ 	.short	0x0000
        /*0042*/ 	.short	0x0000
        /*0044*/ 	.byte	0x00, 0xf0, 0x11, 0x00


	//----- nvinfo : EIATTR_SPARSE_MMA_MASK
	.align		4
.L_124:
        /*0048*/ 	.byte	0x03, 0x50
        /*004a*/ 	.short	0x0000


	//----- nvinfo : EIATTR_MAXREG_COUNT
	.align		4
        /*004c*/ 	.byte	0x03, 0x1b
        /*004e*/ 	.short	0x00ff


	//----- nvinfo : EIATTR_MERCURY_ISA_VERSION
	.align		4
        /*0050*/ 	.byte	0x03, 0x5f
        /*0052*/ 	.short	0x0101


	//----- nvinfo : EIATTR_VRC_CTA_INIT_COUNT
	.align		4
        /*0054*/ 	.byte	0x02, 0x4a
	.zero		1
	.zero		1


	//----- nvinfo : EIATTR_EXIT_INSTR_OFFSETS
	.align		4
        /*0058*/ 	.byte	0x04, 0x1c
        /*005a*/ 	.short	(.L_126 - .L_125)


	//   ....[0]....
.L_125:
        /*005c*/ 	.word	0x00000080


	//   ....[1]....
        /*0060*/ 	.word	0x00000d20


	//   ....[2]....
        /*0064*/ 	.word	0x00001330


	//   ....[3]....
        /*0068*/ 	.word	0x000016e0


	//   ....[4]....
        /*006c*/ 	.word	0x000018e0


	//----- nvinfo : EIATTR_CBANK_PARAM_SIZE
	.align		4
.L_126:
        /*0070*/ 	.byte	0x03, 0x19
        /*0072*/ 	.short	0x001c


	//----- nvinfo : EIATTR_PARAM_CBANK
	.align		4
        /*0074*/ 	.byte	0x04, 0x0a
        /*0076*/ 	.short	(.L_128 - .L_127)
	.align		4
.L_127:
        /*0078*/ 	.word	index@(.nv.constant0.rowUpdate)
        /*007c*/ 	.short	0x0380
        /*007e*/ 	.short	0x001c


	//----- nvinfo : EIATTR_SW_WAR
	.align		4
.L_128:
        /*0080*/ 	.byte	0x04, 0x36
        /*0082*/ 	.short	(.L_130 - .L_129)
.L_129:
        /*0084*/ 	.word	0x00000008
.L_130:


//--------------------- .nv.info.incUpdate        --------------------------
	.section	.nv.info.incUpdate,"",@"SHT_CUDA_INFO"
	.sectionflags	@""
	.align	4


	//----- nvinfo : EIATTR_CUDA_API_VERSION
	.align		4
        /*0000*/ 	.byte	0x04, 0x37
        /*0002*/ 	.short	(.L_132 - .L_131)
.L_131:
        /*0004*/ 	.word	0x00000082


	//----- nvinfo : EIATTR_KPARAM_INFO
	.align		4
.L_132:
        /*0008*/ 	.byte	0x04, 0x17
        /*000a*/ 	.short	(.L_134 - .L_133)
.L_133:
        /*000c*/ 	.word	0x00000000
        /*0010*/ 	.short	0x0004
        /*0012*/ 	.short	0x001c
        /*0014*/ 	.byte	0x00, 0xf0, 0x11, 0x00


	//----- nvinfo : EIATTR_KPARAM_INFO
	.align		4
.L_134:
        /*0018*/ 	.byte	0x04, 0x17
        /*001a*/ 	.short	(.L_136 - .L_135)
.L_135:
        /*001c*/ 	.word	0x00000000
        /*0020*/ 	.short	0x0003
        /*0022*/ 	.short	0x0018
        /*0024*/ 	.byte	0x00, 0xf0, 0x05, 0x00


	//----- nvinfo : EIATTR_KPARAM_INFO
	.align		4
.L_136:
        /*0028*/ 	.byte	0x04, 0x17
        /*002a*/ 	.short	(.L_138 - .L_137)
.L_137:
        /*002c*/ 	.word	0x00000000
        /*0030*/ 	.short	0x0002
        /*0032*/ 	.short	0x0010
        /*0034*/ 	.byte	0x00, 0xf5, 0x21, 0x00


	//----- nvinfo : EIATTR_KPARAM_INFO
	.align		4
.L_138:
        /*0038*/ 	.byte	0x04, 0x17
        /*003a*/ 	.short	(.L_140 - .L_139)
.L_139:
        /*003c*/ 	.word	0x00000000
        /*0040*/ 	.short	0x0001
        /*0042*/ 	.short	0x0008
        /*0044*/ 	.byte	0x00, 0xf5, 0x21, 0x00


	//----- nvinfo : EIATTR_KPARAM_INFO
	.align		4
.L_140:
        /*0048*/ 	.byte	0x04, 0x17
        /*004a*/ 	.short	(.L_142 - .L_141)
.L_141:
        /*004c*/ 	.word	0x00000000
        /*0050*/ 	.short	0x0000
        /*0052*/ 	.short	0x0000
        /*0054*/ 	.byte	0x00, 0xf0, 0x11, 0x00


	//----- nvinfo : EIATTR_SPARSE_MMA_MASK
	.align		4
.L_142:
        /*0058*/ 	.byte	0x03, 0x50
        /*005a*/ 	.short	0x0000


	//----- nvinfo : EIATTR_MAXREG_COUNT
	.align		4
        /*005c*/ 	.byte	0x03, 0x1b
        /*005e*/ 	.short	0x00ff


	//----- nvinfo : EIATTR_MERCURY_ISA_VERSION
	.align		4
        /*0060*/ 	.byte	0x03, 0x5f
        /*0062*/ 	.short	0x0101


	//----- nvinfo : EIATTR_VRC_CTA_INIT_COUNT
	.align		4
        /*0064*/ 	.byte	0x02, 0x4a
	.zero		1
	.zero		1


	//----- nvinfo : EIATTR_EXIT_INSTR_OFFSETS
	.align		4
        /*0068*/ 	.byte	0x04, 0x1c
        /*006a*/ 	.short	(.L_144 - .L_143)


	//   ....[0]....
.L_143:
        /*006c*/ 	.word	0x00000730


	//----- nvinfo : EIATTR_CBANK_PARAM_SIZE
	.align		4
.L_144:
        /*0070*/ 	.byte	0x03, 0x19
        /*0072*/ 	.short	0x0020


	//----- nvinfo : EIATTR_PARAM_CBANK
	.align		4
        /*0074*/ 	.byte	0x04, 0x0a
        /*0076*/ 	.short	(.L_146 - .L_145)
	.align		4
.L_145:
        /*0078*/ 	.word	index@(.nv.constant0.incUpdate)
        /*007c*/ 	.short	0x0380
        /*007e*/ 	.short	0x0020


	//----- nvinfo : EIATTR_SW_WAR
	.align		4
.L_146:
        /*0080*/ 	.byte	0x04, 0x36
        /*0082*/ 	.short	(.L_148 - .L_147)
.L_147:
        /*0084*/ 	.word	0x00000008
.L_148:


//--------------------- .nv.info.computeVec       --------------------------
	.section	.nv.info.computeVec,"",@"SHT_CUDA_INFO"
	.sectionflags	@""
	.align	4


	//----- nvinfo : EIATTR_CUDA_API_VERSION
	.align		4
        /*0000*/ 	.byte	0x04, 0x37
        /*0002*/ 	.short	(.L_150 - .L_149)
.L_149:
        /*0004*/ 	.word	0x00000082


	//----- nvinfo : EIATTR_KPARAM_INFO
	.align		4
.L_150:
        /*0008*/ 	.byte	0x04, 0x17
        /*000a*/ 	.short	(.L_152 - .L_151)
.L_151:
        /*000c*/ 	.word	0x00000000
        /*0010*/ 	.short	0x0005
        /*0012*/ 	.short	0x0030
        /*0014*/ 	.byte	0x00, 0xf0, 0x05, 0x00


	//----- nvinfo : EIATTR_KPARAM_INFO
	.align		4
.L_152:
        /*0018*/ 	.byte	0x04, 0x17
        /*001a*/ 	.short	(.L_154 - .L_153)
.L_153:
        /*001c*/ 	.word	0x00000000
        /*0020*/ 	.short	0x0004
        /*0022*/ 	.short	0x0020
        /*0024*/ 	.byte	0x00, 0xf0, 0x41, 0x00


	//----- nvinfo : EIATTR_KPARAM_INFO
	.align		4
.L_154:
        /*0028*/ 	.byte	0x04, 0x17
        /*002a*/ 	.short	(.L_156 - .L_155)
.L_155:
        /*002c*/ 	.word	0x00000000
        /*0030*/ 	.short	0x0003
        /*0032*/ 	.short	0x0014
        /*0034*/ 	.byte	0x00, 0xf0, 0x11, 0x00


	//----- nvinfo : EIATTR_KPARAM_INFO
	.align		4
.L_156:
        /*0038*/ 	.byte	0x04, 0x17
        /*003a*/ 	.short	(.L_158 - .L_157)
.L_157:
        /*003c*/ 	.word	0x00000000
        /*0040*/ 	.short	0x0002
        /*0042*/ 	.short	0x0010
        /*0044*/ 	.byte	0x00, 0xf0, 0x11, 0x00


	//----- nvinfo : EIATTR_KPARAM_INFO
	.align		4
.L_158:
        /*0048*/ 	.byte	0x04, 0x17
        /*004a*/ 	.short	(.L_160 - .L_159)
.L_159:
        /*004c*/ 	.word	0x00000000
        /*0050*/ 	.short	0x0001
        /*0052*/ 	.short	0x0008
        /*0054*/ 	.byte	0x00, 0xf5, 0x21, 0x00


	//----- nvinfo : EIATTR_KPARAM_INFO
	.align		4
.L_160:
        /*0058*/ 	.byte	0x04, 0x17
        /*005a*/ 	.short	(.L_162 - .L_161)
.L_161:
        /*005c*/ 	.word	0x00000000
        /*0060*/ 	.short	0x0000
        /*0062*/ 	.short	0x0000
        /*0064*/ 	.byte	0x00, 0xf0, 0x11, 0x00


	//----- nvinfo : EIATTR_SPARSE_MMA_MASK
	.align		4
.L_162:
        /*0068*/ 	.byte	0x03, 0x50
        /*006a*/ 	.short	0x0000


	//----- nvinfo : EIATTR_MAXREG_COUNT
	.align		4
        /*006c*/ 	.byte	0x03, 0x1b
        /*006e*/ 	.short	0x00ff


	//----- nvinfo : EIATTR_MERCURY_ISA_VERSION
	.align		4
        /*0070*/ 	.byte	0x03, 0x5f
        /*0072*/ 	.short	0x0101


	//----- nvinfo : EIATTR_VRC_CTA_INIT_COUNT
	.align		4
        /*0074*/ 	.byte	0x02, 0x4a
	.zero		1
	.zero		1


	//----- nvinfo : EIATTR_EXIT_INSTR_OFFSETS
	.align		4
        /*0078*/ 	.byte	0x04, 0x1c
        /*007a*/ 	.short	(.L_164 - .L_163)


	//   ....[0]....
.L_163:
        /*007c*/ 	.word	0x00000080


	//   ....[1]....
        /*0080*/ 	.word	0x00000e10


	//   ....[2]....
        /*0084*/ 	.word	0x00001b80


	//----- nvinfo : EIATTR_CRS_STACK_SIZE
	.align		4
.L_164:
        /*0088*/ 	.byte	0x04, 0x1e
        /*008a*/ 	.short	(.L_166 - .L_165)
.L_165:
        /*008c*/ 	.word	0x00000000


	//----- nvinfo : EIATTR_CBANK_PARAM_SIZE
	.align		4
.L_166:
        /*0090*/ 	.byte	0x03, 0x19
        /*0092*/ 	.short	0x0031


	//----- nvinfo : EIATTR_PARAM_CBANK
	.align		4
        /*0094*/ 	.byte	0x04, 0x0a
        /*0096*/ 	.short	(.L_168 - .L_167)
	.align		4
.L_167:
        /*0098*/ 	.word	index@(.nv.constant0.computeVec)
        /*009c*/ 	.short	0x0380
        /*009e*/ 	.short	0x0031


	//----- nvinfo : EIATTR_SW_WAR
	.align		4
.L_168:
        /*00a0*/ 	.byte	0x04, 0x36
        /*00a2*/ 	.short	(.L_170 - .L_169)
.L_169:
        /*00a4*/ 	.word	0x00000008
.L_170:


//--------------------- .nv.callgraph             --------------------------
	.section	.nv.callgraph,"",@"SHT_CUDA_CALLGRAPH"
	.align	4
	.sectionentsize	8
	.align		4
        /*0000*/ 	.word	0x00000000
	.align		4
        /*0004*/ 	.word	0xffffffff
	.align		4
        /*0008*/ 	.word	0x00000000
	.align		4
        /*000c*/ 	.word	0xfffffffe
	.align		4
        /*0010*/ 	.word	0x00000000
	.align		4
        /*0014*/ 	.word	0xfffffffd
	.align		4
        /*0018*/ 	.word	0x00000000
	.align		4
        /*001c*/ 	.word	0xfffffffc


//--------------------- .nv.constant4             --------------------------
	.section	.nv.constant4,"a",@progbits
	.align	8
	.align		8
.nv.constant4:
        /*0000*/ 	.dword	_ZN34_INTERNAL_4fef5a53_4_k_cu_0243dc7f4cuda3std3__45__cpo5beginE
	.align		8
        /*0008*/ 	.dword	_ZN34_INTERNAL_4fef5a53_4_k_cu_0243dc7f4cuda3std3__45__cpo3endE
	.align		8
        /*0010*/ 	.dword	_ZN34_INTERNAL_4fef5a53_4_k_cu_0243dc7f4cuda3std3__45__cpo6cbeginE
	.align		8
        /*0018*/ 	.dword	_ZN34_INTERNAL_4fef5a53_4_k_cu_0243dc7f4cuda3std3__45__cpo4cendE
	.align		8
        /*0020*/ 	.dword	_ZN34_INTERNAL_4fef5a53_4_k_cu_0243dc7f4cuda3std3__45__cpo6rbeginE
	.align		8
        /*0028*/ 	.dword	_ZN34_INTERNAL_4fef5a53_4_k_cu_0243dc7f4cuda3std3__45__cpo4rendE
	.align		8
        /*0030*/ 	.dword	_ZN34_INTERNAL_4fef5a53_4_k_cu_0243dc7f4cuda3std3__45__cpo7crbeginE
	.align		8
        /*0038*/ 	.dword	_ZN34_INTERNAL_4fef5a53_4_k_cu_0243dc7f4cuda3std3__45__cpo5crendE
	.align		8
        /*0040*/ 	.dword	_ZN34_INTERNAL_4fef5a53_4_k_cu_0243dc7f4cuda3std3__436_GLOBAL__N__4fef5a53_4_k_cu_0243dc7f6ignoreE
	.align		8
        /*0048*/ 	.dword	_ZN34_INTERNAL_4fef5a53_4_k_cu_0243dc7f4cuda3std3__419piecewise_constructE
	.align		8
        /*0050*/ 	.dword	_ZN34_INTERNAL_4fef5a53_4_k_cu_0243dc7f4cuda3std3__48in_placeE
	.align		8
        /*0058*/ 	.dword	_ZN34_INTERNAL_4fef5a53_4_k_cu_0243dc7f4cuda3std3__420unreachable_sentinelE
	.align		8
        /*0060*/ 	.dword	_ZN34_INTERNAL_4fef5a53_4_k_cu_0243dc7f4cuda3std6ranges3__45__cpo4swapE
	.align		8
        /*0068*/ 	.dword	_ZN34_INTERNAL_4fef5a53_4_k_cu_0243dc7f4cuda3std6ranges3__45__cpo9iter_moveE
	.align		8
        /*0070*/ 	.dword	_ZN34_INTERNAL_4fef5a53_4_k_cu_0243dc7f4cuda3std6ranges3__45__cpo5beginE
	.align		8
        /*0078*/ 	.dword	_ZN34_INTERNAL_4fef5a53_4_k_cu_0243dc7f4cuda3std6ranges3__45__cpo3endE
	.align		8
        /*0080*/ 	.dword	_ZN34_INTERNAL_4fef5a53_4_k_cu_0243dc7f4cuda3std6ranges3__45__cpo6cbeginE
	.align		8
        /*0088*/ 	.dword	_ZN34_INTERNAL_4fef5a53_4_k_cu_0243dc7f4cuda3std6ranges3__45__cpo4cendE
	.align		8
        /*0090*/ 	.dword	_ZN34_INTERNAL_4fef5a53_4_k_cu_0243dc7f4cuda3std6ranges3__45__cpo7advanceE
	.align		8
        /*0098*/ 	.dword	_ZN34_INTERNAL_4fef5a53_4_k_cu_0243dc7f4cuda3std6ranges3__45__cpo9iter_swapE
	.align		8
        /*00a0*/ 	.dword	_ZN34_INTERNAL_4fef5a53_4_k_cu_0243dc7f4cuda3std6ranges3__45__cpo4nextE
	.align		8
        /*00a8*/ 	.dword	_ZN34_INTERNAL_4fef5a53_4_k_cu_0243dc7f4cuda3std6ranges3__45__cpo4prevE
	.align		8
        /*00b0*/ 	.dword	_ZN34_INTERNAL_4fef5a53_4_k_cu_0243dc7f4cuda3std6ranges3__45__cpo4dataE
	.align		8
        /*00b8*/ 	.dword	_ZN34_INTERNAL_4fef5a53_4_k_cu_0243dc7f4cuda3std6ranges3__45__cpo5cdataE
	.align		8
        /*00c0*/ 	.dword	_ZN34_INTERNAL_4fef5a53_4_k_cu_0243dc7f4cuda3std6ranges3__45__cpo4sizeE
	.align		8
        /*00c8*/ 	.dword	_ZN34_INTERNAL_4fef5a53_4_k_cu_0243dc7f4cuda3std6ranges3__45__cpo5ssizeE
	.align		8
        /*00d0*/ 	.dword	_ZN34_INTERNAL_4fef5a53_4_k_cu_0243dc7f4cuda3std6ranges3__45__cpo8distanceE
	.align		8
        /*00d8*/ 	.dword	_ZN34_INTERNAL_4fef5a53_4_k_cu_0243dc7f6thrust24THRUST_300001_SM_1000_NS6system6detail10sequential3seqE
	.align		8
        /*00e0*/ 	.dword	__cudart_i2opi_f


//--------------------- .text.makeImage           --------------------------
	.section	.text.makeImage,"ax",@progbits
	.align	128
        .global         makeImage
        .type           makeImage,@function
        .size           makeImage,(.L_x_49 - makeImage)
        .other          makeImage,@"STO_CUDA_ENTRY STV_DEFAULT"
makeImage:
.text.makeImage:
[----:B------:R-:W-:Y:S01]  /*0000*/  LDC R1, c[0x0][0x37c] ;  /* 0x0000df00ff017b82 */ /* 0x000fe20000000800 */
[----:B------:R-:W0:Y:S07]  /*0010*/  S2R R0, SR_TID.X ;  /* 0x0000000000007919 */ /* 0x000e2e0000002100 */
[----:B------:R-:W0:Y:S01]  /*0020*/  S2UR UR6, SR_CTAID.X ;  /* 0x00000000000679c3 */ /* 0x000e220000002500 */
[----:B------:R-:W1:Y:S07]  /*0030*/  LDCU.64 UR4, c[0x0][0x358] ;  /* 0x00006b00ff0477ac */ /* 0x000e6e0008000a00 */
[----:B------:R-:W0:Y:S08]  /*0040*/  LDC R3, c[0x0][0x360] ;  /* 0x0000d800ff037b82 */ /* 0x000e300000000800 */
[----:B------:R-:W2:Y:S01]  /*0050*/  LDC.64 R12, c[0x0][0x380] ;  /* 0x0000e000ff0c7b82 */ /* 0x000ea20000000a00 */
[----:B0-----:R-:W-:Y:S01]  /*0060*/  IMAD R3, R3, UR6, R0 ;  /* 0x0000000603037c24 */ /* 0x001fe2000f8e0200 */
[----:B------:R-:W0:Y:S03]  /*0070*/  LDCU UR6, c[0x0][0x388] ;  /* 0x00007100ff0677ac */ /* 0x000e260008000800 */
[----:B--2---:R-:W-:-:S05]  /*0080*/  IMAD.WIDE R12, R3, 0x10, R12 ;  /* 0x00000010030c7825 */ /* 0x004fca00078e020c */
[----:B-1----:R-:W2:Y:S01]  /*0090*/  LDG.E.128 R8, desc[UR4][R12.64] ;  /* 0x000000040c087981 */ /* 0x002ea2000c1e1d00 */
[----:B------:R-:W-:Y:S01]  /*00a0*/  IMAD.MOV.U32 R4, RZ, RZ, 0x1 ;  /* 0x00000001ff047424 */ /* 0x000fe200078e00ff */
[----:B------:R-:W-:Y:S01]  /*00b0*/  BSSY.RECONVERGENT B0, `(.L_x_0) ;  /* 0x0000017000007945 */ /* 0x000fe20003800200 */
[----:B0-----:R-:W0:Y:S08]  /*00c0*/  I2F.F64 R2, UR6 ;  /* 0x0000000600027d12 */ /* 0x001e300008201c00 */
[----:B0-----:R-:W0:Y:S02]  /*00d0*/  MUFU.RCP64H R5, R3 ;  /* 0x0000000300057308 */ /* 0x001e240000001800 */
[----:B0-----:R-:W-:-:S08]  /*00e0*/  DFMA R6, -R2, R4, 1 ;  /* 0x3ff000000206742b */ /* 0x001fd00000000104 */
[----:B------:R-:W-:-:S08]  /*00f0*/  DFMA R6, R6, R6, R6 ;  /* 0x000000060606722b */ /* 0x000fd00000000006 */
[----:B------:R-:W-:-:S08]  /*0100*/  DFMA R6, R4, R6, R4 ;  /* 0x000000060406722b */ /* 0x000fd00000000004 */
[----:B------:R-:W-:-:S08]  /*0110*/  DFMA R4, -R2, R6, 1 ;  /* 0x3ff000000204742b */ /* 0x000fd00000000106 */
[----:B------:R-:W-:-:S08]  /*0120*/  DFMA R4, R6, R4, R6 ;  /* 0x000000040604722b */ /* 0x000fd00000000006 */
[----:B--2---:R-:W-:Y:S01]  /*0130*/  DMUL R6, R8, R4 ;  /* 0x0000000408067228 */ /* 0x004fe20000000000 */
[----:B------:R-:W-:-:S07]  /*0140*/  FSETP.GEU.AND P1, PT, |R9|, 6.5827683646048100446e-37, PT ;  /* 0x036000000900780b */ /* 0x000fce0003f2e200 */
[----:B------:R-:W-:-:S08]  /*0150*/  DFMA R14, -R2, R6, R8 ;  /* 0x00000006020e722b */ /* 0x000fd00000000108 */
[----:B------:R-:W-:-:S10]  /*0160*/  DFMA R4, R4, R14, R6 ;  /* 0x0000000e0404722b */ /* 0x000fd40000000006 */
[----:B------:R-:W-:-:S05]  /*0170*/  FFMA R0, RZ, R3, R5 ;  /* 0x00000003ff007223 */ /* 0x000fca0000000005 */
[----:B------:R-:W-:-:S13]  /*0180*/  FSETP.GT.AND P0, PT, |R0|, 1.469367938527859385e-39, PT ;  /* 0x001000000000780b */ /* 0x000fda0003f04200 */
[----:B------:R-:W-:Y:S05]  /*0190*/  @P0 BRA P1, `(.L_x_1) ;  /* 0x0000000000200947 */ /* 0x000fea0000800000 */
[----:B------:R-:W-:Y:S01]  /*01a0*/  IMAD.MOV.U32 R16, RZ, RZ, R8 ;  /* 0x000000ffff107224 */ /* 0x000fe200078e0008 */
[----:B------:R-:W-:Y:S01]  /*01b0*/  MOV R0, 0x200 ;  /* 0x0000020000007802 */ /* 0x000fe20000000f00 */
[----:B------:R-:W-:Y:S02]  /*01c0*/  IMAD.MOV.U32 R17, RZ, RZ, R9 ;  /* 0x000000ffff117224 */ /* 0x000fe400078e0009 */
[----:B------:R-:W-:Y:S02]  /*01d0*/  IMAD.MOV.U32 R14, RZ, RZ, R2 ;  /* 0x000000ffff0e7224 */ /* 0x000fe400078e0002 */
[----:B------:R-:W-:-:S07]  /*01e0*/  IMAD.MOV.U32 R15, RZ, RZ, R3 ;  /* 0x000000ffff0f7224 */ /* 0x000fce00078e0003 */
[----:B------:R-:W-:Y:S05]  /*01f0*/  CALL.REL.NOINC `($__internal_0_$__cuda_sm20_div_rn_f64_full) ;  /* 0x0000000000747944 */ /* 0x000fea0003c00000 */
[----:B------:R-:W-:Y:S02]  /*0200*/  IMAD.MOV.U32 R4, RZ, RZ, R18 ;  /* 0x000000ffff047224 */ /* 0x000fe400078e0012 */
[----:B------:R-:W-:-:S07]  /*0210*/  IMAD.MOV.U32 R5, RZ, RZ, R19 ;  /* 0x000000ffff057224 */ /* 0x000fce00078e0013 */
.L_x_1:
[----:B------:R-:W-:Y:S05]  /*0220*/  BSYNC.RECONVERGENT B0 ;  /* 0x0000000000007941 */ /* 0x000fea0003800200 */
.L_x_0:
[----:B------:R-:W0:Y:S01]  /*0230*/  MUFU.RCP64H R7, R3 ;  /* 0x0000000300077308 */ /* 0x000e220000001800 */
[----:B------:R-:W-:Y:S01]  /*0240*/  IMAD.MOV.U32 R6, RZ, RZ, 0x1 ;  /* 0x00000001ff067424 */ /* 0x000fe200078e00ff */
[----:B------:R-:W-:Y:S01]  /*0250*/  FSETP.GEU.AND P1, PT, |R11|, 6.5827683646048100446e-37, PT ;  /* 0x036000000b00780b */ /* 0x000fe20003f2e200 */
[----:B------:R-:W-:Y:S04]  /*0260*/  BSSY.RECONVERGENT B0, `(.L_x_2) ;  /* 0x0000014000007945 */ /* 0x000fe80003800200 */
[----:B0-----:R-:W-:-:S08]  /*0270*/  DFMA R8, -R2, R6, 1 ;  /* 0x3ff000000208742b */ /* 0x001fd00000000106 */
[----:B------:R-:W-:-:S08]  /*0280*/  DFMA R8, R8, R8, R8 ;  /* 0x000000080808722b */ /* 0x000fd00000000008 */
[----:B------:R-:W-:-:S08]  /*0290*/  DFMA R8, R6, R8, R6 ;  /* 0x000000080608722b */ /* 0x000fd00000000006 */
[----:B------:R-:W-:-:S08]  /*02a0*/  DFMA R6, -R2, R8, 1 ;  /* 0x3ff000000206742b */ /* 0x000fd00000000108 */
[----:B------:R-:W-:-:S08]  /*02b0*/  DFMA R14, R8, R6, R8 ;  /* 0x00000006080e722b */ /* 0x000fd00000000008 */
[----:B------:R-:W-:-:S08]  /*02c0*/  DMUL R6, R10, R14 ;  /* 0x0000000e0a067228 */ /* 0x000fd00000000000 */
        /* <DEDUP_REMOVED lines=13> */
.L_x_3:
[----:B------:R-:W-:Y:S05]  /*03a0*/  BSYNC.RECONVERGENT B0 ;  /* 0x0000000000007941 */ /* 0x000fea0003800200 */
.L_x_2:
[----:B------:R-:W-:Y:S01]  /*03b0*/  STG.E.128 desc[UR4][R12.64], R4 ;  /* 0x000000040c007986 */ /* 0x000fe2000c101d04 */
[----:B------:R-:W-:Y:S05]  /*03c0*/  EXIT ;  /* 0x000000000000794d */ /* 0x000fea0003800000 */
        .weak           $__internal_0_$__cuda_sm20_div_rn_f64_full
        .type           $__internal_0_$__cuda_sm20_div_rn_f64_full,@function
        .size           $__internal_0_$__cuda_sm20_div_rn_f64_full,(.L_x_49 - $__internal_0_$__cuda_sm20_div_rn_f64_full)
$__internal_0_$__cuda_sm20_div_rn_f64_full:
[C---:B------:R-:W-:Y:S01]  /*03d0*/  FSETP.GEU.AND P0, PT, |R15|.reuse, 1.469367938527859385e-39, PT ;  /* 0x001000000f00780b */ /* 0x040fe20003f0e200 */
[----:B------:R-:W-:Y:S01]  /*03e0*/  IMAD.MOV.U32 R18, RZ, RZ, 0x1 ;  /* 0x00000001ff127424 */ /* 0x000fe200078e00ff */
[----:B------:R-:W-:Y:S01]  /*03f0*/  LOP3.LUT R8, R15, 0x800fffff, RZ, 0xc0, !PT ;  /* 0x800fffff0f087812 */ /* 0x000fe200078ec0ff */
[----:B------:R-:W-:Y:S01]  /*0400*/  IMAD.MOV.U32 R25, RZ, RZ, 0x1ca00000 ;  /* 0x1ca00000ff197424 */ /* 0x000fe200078e00ff */
[C---:B------:R-:W-:Y:S01]  /*0410*/  FSETP.GEU.AND P2, PT, |R17|.reuse, 1.469367938527859385e-39, PT ;  /* 0x001000001100780b */ /* 0x040fe20003f4e200 */
[----:B------:R-:W-:Y:S01]  /*0420*/  BSSY.RECONVERGENT B1, `(.L_x_4) ;  /* 0x0000052000017945 */ /* 0x000fe20003800200 */
[----:B------:R-:W-:Y:S01]  /*0430*/  LOP3.LUT R9, R8, 0x3ff00000, RZ, 0xfc, !PT ;  /* 0x3ff0000008097812 */ /* 0x000fe200078efcff */
[----:B------:R-:W-:Y:S01]  /*0440*/  IMAD.MOV.U32 R8, RZ, RZ, R14 ;  /* 0x000000ffff087224 */ /* 0x000fe200078e000e */
[----:B------:R-:W-:Y:S02]  /*0450*/  LOP3.LUT R24, R17, 0x7ff00000, RZ, 0xc0, !PT ;  /* 0x7ff0000011187812 */ /* 0x000fe400078ec0ff */
[----:B------:R-:W-:-:S03]  /*0460*/  LOP3.LUT R27, R15, 0x7ff00000, RZ, 0xc0, !PT ;  /* 0x7ff000000f1b7812 */ /* 0x000fc600078ec0ff */
[----:B------:R-:W-:Y:S01]  /*0470*/  @!P0 DMUL R8, R14, 8.98846567431157953865e+307 ;  /* 0x7fe000000e088828 */ /* 0x000fe20000000000 */
[C---:B------:R-:W-:Y:S01]  /*0480*/  ISETP.GE.U32.AND P1, PT, R24.reuse, R27, PT ;  /* 0x0000001b1800720c */ /* 0x040fe20003f26070 */
[----:B------:R-:W-:Y:S02]  /*0490*/  IMAD.MOV.U32 R26, RZ, RZ, R24 ;  /* 0x000000ffff1a7224 */ /* 0x000fe400078e0018 */
[----:B------:R-:W-:Y:S02]  /*04a0*/  @!P2 LOP3.LUT R21, R15, 0x7ff00000, RZ, 0xc0, !PT ;  /* 0x7ff000000f15a812 */ /* 0x000fe400078ec0ff */
[----:B------:R-:W0:Y:S02]  /*04b0*/  MUFU.RCP64H R19, R9 ;  /* 0x0000000900137308 */ /* 0x000e240000001800 */
[----:B------:R-:W-:Y:S02]  /*04c0*/  @!P2 ISETP.GE.U32.AND P3, PT, R24, R21, PT ;  /* 0x000000151800a20c */ /* 0x000fe40003f66070 */
[----:B------:R-:W-:-:S02]  /*04d0*/  @!P0 LOP3.LUT R27, R9, 0x7ff00000, RZ, 0xc0, !PT ;  /* 0x7ff00000091b8812 */ /* 0x000fc400078ec0ff */
[----:B------:R-:W-:-:S04]  /*04e0*/  @!P2 SEL R21, R25, 0x63400000, !P3 ;  /* 0x634000001915a807 */ /* 0x000fc80005800000 */
[----:B------:R-:W-:-:S04]  /*04f0*/  @!P2 LOP3.LUT R22, R21, 0x80000000, R17, 0xf8, !PT ;  /* 0x800000001516a812 */ /* 0x000fc800078ef811 */
[----:B------:R-:W-:Y:S01]  /*0500*/  @!P2 LOP3.LUT R23, R22, 0x100000, RZ, 0xfc, !PT ;  /* 0x001000001617a812 */ /* 0x000fe200078efcff */
[----:B------:R-:W-:Y:S01]  /*0510*/  @!P2 IMAD.MOV.U32 R22, RZ, RZ, RZ ;  /* 0x000000ffff16a224 */ /* 0x000fe200078e00ff */
[----:B0-----:R-:W-:-:S08]  /*0520*/  DFMA R6, R18, -R8, 1 ;  /* 0x3ff000001206742b */ /* 0x001fd00000000808 */
[----:B------:R-:W-:-:S08]  /*0530*/  DFMA R6, R6, R6, R6 ;  /* 0x000000060606722b */ /* 0x000fd00000000006 */
[----:B------:R-:W-:Y:S01]  /*0540*/  DFMA R18, R18, R6, R18 ;  /* 0x000000061212722b */ /* 0x000fe20000000012 */
[----:B------:R-:W-:Y:S01]  /*0550*/  SEL R7, R25, 0x63400000, !P1 ;  /* 0x6340000019077807 */ /* 0x000fe20004800000 */
[----:B------:R-:W-:-:S03]  /*0560*/  IMAD.MOV.U32 R6, RZ, RZ, R16 ;  /* 0x000000ffff067224 */ /* 0x000fc600078e0010 */
[----:B------:R-:W-:-:S03]  /*0570*/  LOP3.LUT R7, R7, 0x800fffff, R17, 0xf8, !PT ;  /* 0x800fffff07077812 */ /* 0x000fc600078ef811 */
[----:B------:R-:W-:-:S03]  /*0580*/  DFMA R20, R18, -R8, 1 ;  /* 0x3ff000001214742b */ /* 0x000fc60000000808 */
[----:B------:R-:W-:-:S05]  /*0590*/  @!P2 DFMA R6, R6, 2, -R22 ;  /* 0x400000000606a82b */ /* 0x000fca0000000816 */
[----:B------:R-:W-:-:S05]  /*05a0*/  DFMA R20, R18, R20, R18 ;  /* 0x000000141214722b */ /* 0x000fca0000000012 */
[----:B------:R-:W-:-:S03]  /*05b0*/  @!P2 LOP3.LUT R26, R7, 0x7ff00000, RZ, 0xc0, !PT ;  /* 0x7ff00000071aa812 */ /* 0x000fc600078ec0ff */
[----:B------:R-:W-:Y:S02]  /*05c0*/  DMUL R18, R20, R6 ;  /* 0x0000000614127228 */ /* 0x000fe40000000000 */
[----:B------:R-:W-:-:S05]  /*05d0*/  VIADD R28, R26, 0xffffffff ;  /* 0xffffffff1a1c7836 */ /* 0x000fca0000000000 */
[----:B------:R-:W-:Y:S01]  /*05e0*/  ISETP.GT.U32.AND P0, PT, R28, 0x7feffffe, PT ;  /* 0x7feffffe1c00780c */ /* 0x000fe20003f04070 */
[----:B------:R-:W-:Y:S01]  /*05f0*/  VIADD R28, R27, 0xffffffff ;  /* 0xffffffff1b1c7836 */ /* 0x000fe20000000000 */
[----:B------:R-:W-:-:S04]  /*0600*/  DFMA R22, R18, -R8, R6 ;  /* 0x800000081216722b */ /* 0x000fc80000000006 */
[----:B------:R-:W-:-:S04]  /*0610*/  ISETP.GT.U32.OR P0, PT, R28, 0x7feffffe, P0 ;  /* 0x7feffffe1c00780c */ /* 0x000fc80000704470 */
[----:B------:R-:W-:-:S09]  /*0620*/  DFMA R22, R20, R22, R18 ;  /* 0x000000161416722b */ /* 0x000fd20000000012 */
[----:B------:R-:W-:Y:S05]  /*0630*/  @P0 BRA `(.L_x_5) ;  /* 0x00000000006c0947 */ /* 0x000fea0003800000 */
[----:B------:R-:W-:Y:S01]  /*0640*/  LOP3.LUT R17, R15, 0x7ff00000, RZ, 0xc0, !PT ;  /* 0x7ff000000f117812 */ /* 0x000fe200078ec0ff */
[----:B------:R-:W-:-:S03]  /*0650*/  IMAD.MOV.U32 R20, RZ, RZ, RZ ;  /* 0x000000ffff147224 */ /* 0x000fc600078e00ff */
[CC--:B------:R-:W-:Y:S02]  /*0660*/  VIADDMNMX R16, R24.reuse, -R17.reuse, 0xb9600000, !PT ;  /* 0xb960000018107446 */ /* 0x0c0fe40007800911 */
[----:B------:R-:W-:Y:S02]  /*0670*/  ISETP.GE.U32.AND P0, PT, R24, R17, PT ;  /* 0x000000111800720c */ /* 0x000fe40003f06070 */
[----:B------:R-:W-:Y:S02]  /*0680*/  VIMNMX R16, PT, PT, R16, 0x46a00000, PT ;  /* 0x46a0000010107848 */ /* 0x000fe40003fe0100 */
[----:B------:R-:W-:-:S05]  /*0690*/  SEL R25, R25, 0x63400000, !P0 ;  /* 0x6340000019197807 */ /* 0x000fca0004000000 */
[----:B------:R-:W-:-:S04]  /*06a0*/  IMAD.IADD R16, R16, 0x1, -R25 ;  /* 0x0000000110107824 */ /* 0x000fc800078e0a19 */
[----:B------:R-:W-:-:S06]  /*06b0*/  VIADD R21, R16, 0x7fe00000 ;  /* 0x7fe0000010157836 */ /* 0x000fcc0000000000 */
[----:B------:R-:W-:-:S10]  /*06c0*/  DMUL R18, R22, R20 ;  /* 0x0000001416127228 */ /* 0x000fd40000000000 */
[----:B------:R-:W-:-:S13]  /*06d0*/  FSETP.GTU.AND P0, PT, |R19|, 1.469367938527859385e-39, PT ;  /* 0x001000001300780b */ /* 0x000fda0003f0c200 */
[----:B------:R-:W-:Y:S05]  /*06e0*/  @P0 BRA `(.L_x_6) ;  /* 0x0000000000940947 */ /* 0x000fea0003800000 */
[----:B------:R-:W-:Y:S01]  /*06f0*/  DFMA R6, R22, -R8, R6 ;  /* 0x800000081606722b */ /* 0x000fe20000000006 */
[----:B------:R-:W-:-:S09]  /*0700*/  IMAD.MOV.U32 R20, RZ, RZ, RZ ;  /* 0x000000ffff147224 */ /* 0x000fd200078e00ff */
[C---:B------:R-:W-:Y:S02]  /*0710*/  FSETP.NEU.AND P0, PT, R7.reuse, RZ, PT ;  /* 0x000000ff0700720b */ /* 0x040fe40003f0d000 */
[----:B------:R-:W-:-:S04]  /*0720*/  LOP3.LUT R15, R7, 0x80000000, R15, 0x48, !PT ;  /* 0x80000000070f7812 */ /* 0x000fc800078e480f */
[----:B------:R-:W-:-:S07]  /*0730*/  LOP3.LUT R21, R15, R21, RZ, 0xfc, !PT ;  /* 0x000000150f157212 */ /* 0x000fce00078efcff */
[----:B------:R-:W-:Y:S05]  /*0740*/  @!P0 BRA `(.L_x_6) ;  /* 0x00000000007c8947 */ /* 0x000fea0003800000 */
[----:B------:R-:W-:Y:S01]  /*0750*/  IMAD.MOV R7, RZ, RZ, -R16 ;  /* 0x000000ffff077224 */ /* 0x000fe200078e0a10 */
[----:B------:R-:W-:Y:S01]  /*0760*/  DMUL.RP R20, R22, R20 ;  /* 0x0000001416147228 */ /* 0x000fe20000008000 */
[----:B------:R-:W-:-:S06]  /*0770*/  IMAD.MOV.U32 R6, RZ, RZ, RZ ;  /* 0x000000ffff067224 */ /* 0x000fcc00078e00ff */
[----:B------:R-:W-:-:S03]  /*0780*/  DFMA R6, R18, -R6, R22 ;  /* 0x800000061206722b */ /* 0x000fc60000000016 */
[----:B------:R-:W-:-:S03]  /*0790*/  LOP3.LUT R15, R21, R15, RZ, 0x3c, !PT ;  /* 0x0000000f150f7212 */ /* 0x000fc600078e3cff */
[----:B------:R-:W-:-:S04]  /*07a0*/  IADD3 R6, PT, PT, -R16, -0x43300000, RZ ;  /* 0xbcd0000010067810 */ /* 0x000fc80007ffe1ff */
[----:B------:R-:W-:-:S04]  /*07b0*/  FSETP.NEU.AND P0, PT, |R7|, R6, PT ;  /* 0x000000060700720b */ /* 0x000fc80003f0d200 */
[----:B------:R-:W-:Y:S02]  /*07c0*/  FSEL R18, R20, R18, !P0 ;  /* 0x0000001214127208 */ /* 0x000fe40004000000 */
[----:B------:R-:W-:Y:S01]  /*07d0*/  FSEL R19, R15, R19, !P0 ;  /* 0x000000130f137208 */ /* 0x000fe20004000000 */
[----:B------:R-:W-:Y:S06]  /*07e0*/  BRA `(.L_x_6) ;  /* 0x0000000000547947 */ /* 0x000fec0003800000 */
.L_x_5:
[----:B------:R-:W-:-:S14]  /*07f0*/  DSETP.NAN.AND P0, PT, R16, R16, PT ;  /* 0x000000101000722a */ /* 0x000fdc0003f08000 */
[----:B------:R-:W-:Y:S05]  /*0800*/  @P0 BRA `(.L_x_7) ;  /* 0x0000000000440947 */ /* 0x000fea0003800000 */
[----:B------:R-:W-:-:S14]  /*0810*/  DSETP.NAN.AND P0, PT, R14, R14, PT ;  /* 0x0000000e0e00722a */ /* 0x000fdc0003f08000 */
[----:B------:R-:W-:Y:S05]  /*0820*/  @P0 BRA `(.L_x_8) ;  /* 0x0000000000300947 */ /* 0x000fea0003800000 */
[----:B------:R-:W-:Y:S01]  /*0830*/  ISETP.NE.AND P0, PT, R26, R27, PT ;  /* 0x0000001b1a00720c */ /* 0x000fe20003f05270 */
[----:B------:R-:W-:Y:S02]  /*0840*/  IMAD.MOV.U32 R18, RZ, RZ, 0x0 ;  /* 0x00000000ff127424 */ /* 0x000fe400078e00ff */
[----:B------:R-:W-:-:S10]  /*0850*/  IMAD.MOV.U32 R19, RZ, RZ, -0x80000 ;  /* 0xfff80000ff137424 */ /* 0x000fd400078e00ff */
[----:B------:R-:W-:Y:S05]  /*0860*/  @!P0 BRA `(.L_x_6) ;  /* 0x0000000000348947 */ /* 0x000fea0003800000 */
[----:B------:R-:W-:Y:S02]  /*0870*/  ISETP.NE.AND P0, PT, R26, 0x7ff00000, PT ;  /* 0x7ff000001a00780c */ /* 0x000fe40003f05270 */
[----:B------:R-:W-:Y:S02]  /*0880*/  LOP3.LUT R19, R17, 0x80000000, R15, 0x48, !PT ;  /* 0x8000000011137812 */ /* 0x000fe400078e480f */
[----:B------:R-:W-:-:S13]  /*0890*/  ISETP.EQ.OR P0, PT, R27, RZ, !P0 ;  /* 0x000000ff1b00720c */ /* 0x000fda0004702670 */
[----:B------:R-:W-:Y:S01]  /*08a0*/  @P0 LOP3.LUT R6, R19, 0x7ff00000, RZ, 0xfc, !PT ;  /* 0x7ff0000013060812 */ /* 0x000fe200078efcff */
[----:B------:R-:W-:Y:S02]  /*08b0*/  @!P0 IMAD.MOV.U32 R18, RZ, RZ, RZ ;  /* 0x000000ffff128224 */ /* 0x000fe400078e00ff */
[----:B------:R-:W-:Y:S02]  /*08c0*/  @P0 IMAD.MOV.U32 R18, RZ, RZ, RZ ;  /* 0x000000ffff120224 */ /* 0x000fe400078e00ff */
[----:B------:R-:W-:Y:S01]  /*08d0*/  @P0 IMAD.MOV.U32 R19, RZ, RZ, R6 ;  /* 0x000000ffff130224 */ /* 0x000fe200078e0006 */
[----:B------:R-:W-:Y:S06]  /*08e0*/  BRA `(.L_x_6) ;  /* 0x0000000000147947 */ /* 0x000fec0003800000 */
.L_x_8:
[----:B------:R-:W-:Y:S01]  /*08f0*/  LOP3.LUT R19, R15, 0x80000, RZ, 0xfc, !PT ;  /* 0x000800000f137812 */ /* 0x000fe200078efcff */
[----:B------:R-:W-:Y:S01]  /*0900*/  IMAD.MOV.U32 R18, RZ, RZ, R14 ;  /* 0x000000ffff127224 */ /* 0x000fe200078e000e */
[----:B------:R-:W-:Y:S06]  /*0910*/  BRA `(.L_x_6) ;  /* 0x0000000000087947 */ /* 0x000fec0003800000 */
.L_x_7:
[----:B------:R-:W-:Y:S01]  /*0920*/  LOP3.LUT R19, R17, 0x80000, RZ, 0xfc, !PT ;  /* 0x0008000011137812 */ /* 0x000fe200078efcff */
[----:B------:R-:W-:-:S07]  /*0930*/  IMAD.MOV.U32 R18, RZ, RZ, R16 ;  /* 0x000000ffff127224 */ /* 0x000fce00078e0010 */
.L_x_6:
[----:B------:R-:W-:Y:S05]  /*0940*/  BSYNC.RECONVERGENT B1 ;  /* 0x0000000000017941 */ /* 0x000fea0003800200 */
.L_x_4:
[----:B------:R-:W-:Y:S02]  /*0950*/  IMAD.MOV.U32 R6, RZ, RZ, R0 ;  /* 0x000000ffff067224 */ /* 0x000fe400078e0000 */
[----:B------:R-:W-:-:S04]  /*0960*/  IMAD.MOV.U32 R7, RZ, RZ, 0x0 ;  /* 0x00000000ff077424 */ /* 0x000fc800078e00ff */
[----:B------:R-:W-:Y:S05]  /*0970*/  RET.REL.NODEC R6 `(makeImage) ;  /* 0xfffffff406a07950 */ /* 0x000fea0003c3ffff */
.L_x_9:
[----:B------:R-:W-:-:S00]  /*0980*/  BRA `(.L_x_9) ;  /* 0xfffffffc00fc7947 */ /* 0x000fc0000383ffff */
[----:B------:R-:W-:-:S00]  /*0990*/  NOP ;  /* 0x0000000000007918 */ /* 0x000fc00000000000 */
        /* <DEDUP_REMOVED lines=14> */
.L_x_49:


//--------------------- .text.colUpdate           --------------------------
	.section	.text.colUpdate,"ax",@progbits
	.align	128
        .global         colUpdate
        .type           colUpdate,@function
        .size           colUpdate,(.L_x_52 - colUpdate)
        .other          colUpdate,@"STO_CUDA_ENTRY STV_DEFAULT"
colUpdate:
.text.colUpdate:
[----:B------:R-:W-:Y:S08]  /*0000*/  LDC R1, c[0x0][0x37c] ;  /* 0x0000df00ff017b82 */ /* 0x000ff00000000800 */
[----:B------:R-:W0:Y:S01]  /*0010*/  LDC R3, c[0x0][0x380] ;  /* 0x0000e000ff037b82 */ /* 0x000e220000000800 */
[----:B------:R-:W1:Y:S01]  /*0020*/  S2R R0, SR_TID.Y ;  /* 0x0000000000007919 */ /* 0x000e620000002200 */
[----:B------:R-:W2:Y:S01]  /*0030*/  LDCU UR5, c[0x0][0x360] ;  /* 0x00006c00ff0577ac */ /* 0x000ea20008000800 */
[----:B------:R-:W3:Y:S01]  /*0040*/  S2R R2, SR_TID.X ;  /* 0x0000000000027919 */ /* 0x000ee20000002100 */
[----:B------:R-:W4:Y:S04]  /*0050*/  LDCU UR7, c[0x0][0x364] ;  /* 0x00006c80ff0777ac */ /* 0x000f280008000800 */
[----:B------:R-:W2:Y:S01]  /*0060*/  S2UR UR4, SR_CTAID.X ;  /* 0x00000000000479c3 */ /* 0x000ea20000002500 */
[----:B------:R-:W5:Y:S07]  /*0070*/  LDCU UR8, c[0x0][0x398] ;  /* 0x00007300ff0877ac */ /* 0x000f6e0008000800 */
[----:B------:R-:W4:Y:S01]  /*0080*/  S2UR UR6, SR_CTAID.Y ;  /* 0x00000000000679c3 */ /* 0x000f220000002600 */
[----:B0-----:R-:W-:-:S07]  /*0090*/  IABS R9, R3 ;  /* 0x0000000300097213 */ /* 0x001fce0000000000 */
[----:B------:R-:W0:Y:S01]  /*00a0*/  LDC.64 R12, c[0x0][0x388] ;  /* 0x0000e200ff0c7b82 */ /* 0x000e220000000a00 */
[----:B------:R-:W5:Y:S01]  /*00b0*/  I2F.RP R6, R9 ;  /* 0x0000000900067306 */ /* 0x000f620000209400 */
[----:B--2---:R-:W-:-:S06]  /*00c0*/  UIMAD UR4, UR4, UR5, URZ ;  /* 0x00000005040472a4 */ /* 0x004fcc000f8e02ff */
[----:B-1----:R-:W-:Y:S01]  /*00d0*/  IADD3 R4, PT, PT, R0, UR4, RZ ;  /* 0x0000000400047c10 */ /* 0x002fe2000fffe0ff */
[----:B----4-:R-:W-:Y:S01]  /*00e0*/  UIMAD UR5, UR6, UR7, URZ ;  /* 0x00000007060572a4 */ /* 0x010fe2000f8e02ff */
[----:B-----5:R-:W1:Y:S05]  /*00f0*/  MUFU.RCP R6, R6 ;  /* 0x0000000600067308 */ /* 0x020e6a0000001000 */
[----:B---3--:R-:W-:-:S04]  /*0100*/  VIADD R7, R2, UR5 ;  /* 0x0000000502077c36 */ /* 0x008fc80008000000 */
[----:B------:R-:W-:Y:S01]  /*0110*/  IMAD R7, R4, UR8, R7 ;  /* 0x0000000804077c24 */ /* 0x000fe2000f8e0207 */
[----:B------:R-:W2:Y:S01]  /*0120*/  LDCU.64 UR8, c[0x0][0x358] ;  /* 0x00006b00ff0877ac */ /* 0x000ea20008000a00 */
[----:B------:R-:W-:-:S03]  /*0130*/  IMAD.MOV.U32 R4, RZ, RZ, RZ ;  /* 0x000000ffff047224 */ /* 0x000fc600078e00ff */
[----:B------:R-:W-:Y:S01]  /*0140*/  ISETP.GE.AND P2, PT, R7, RZ, PT ;  /* 0x000000ff0700720c */ /* 0x000fe20003f46270 */
[----:B-1----:R-:W-:-:S06]  /*0150*/  VIADD R5, R6, 0xffffffe ;  /* 0x0ffffffe06057836 */ /* 0x002fcc0000000000 */
[----:B------:R-:W1:Y:S02]  /*0160*/  F2I.FTZ.U32.TRUNC.NTZ R5, R5 ;  /* 0x0000000500057305 */ /* 0x000e64000021f000 */
[----:B-1----:R-:W-:-:S05]  /*0170*/  IADD3 R6, PT, PT, RZ, -R5, RZ ;  /* 0x80000005ff067210 */ /* 0x002fca0007ffe0ff */
[----:B------:R-:W-:Y:S01]  /*0180*/  IMAD R11, R6, R9, RZ ;  /* 0x00000009060b7224 */ /* 0x000fe200078e02ff */
[----:B------:R-:W-:-:S03]  /*0190*/  IABS R6, R7 ;  /* 0x0000000700067213 */ /* 0x000fc60000000000 */
[----:B------:R-:W-:-:S06]  /*01a0*/  IMAD.HI.U32 R4, R5, R11, R4 ;  /* 0x0000000b05047227 */ /* 0x000fcc00078e0004 */
[----:B------:R-:W-:-:S05]  /*01b0*/  IMAD.HI.U32 R4, R4, R6, RZ ;  /* 0x0000000604047227 */ /* 0x000fca00078e00ff */
[----:B------:R-:W-:-:S05]  /*01c0*/  IADD3 R4, PT, PT, -R4, RZ, RZ ;  /* 0x000000ff04047210 */ /* 0x000fca0007ffe1ff */
[C---:B------:R-:W-:Y:S02]  /*01d0*/  IMAD R6, R9.reuse, R4, R6 ;  /* 0x0000000409067224 */ /* 0x040fe400078e0206 */
[----:B------:R-:W1:Y:S03]  /*01e0*/  LDC.64 R4, c[0x0][0x390] ;  /* 0x0000e400ff047b82 */ /* 0x000e660000000a00 */
[----:B------:R-:W-:-:S13]  /*01f0*/  ISETP.GT.U32.AND P0, PT, R9, R6, PT ;  /* 0x000000060900720c */ /* 0x000fda0003f04070 */
[----:B------:R-:W-:Y:S01]  /*0200*/  @!P0 IMAD.IADD R6, R6, 0x1, -R9 ;  /* 0x0000000106068824 */ /* 0x000fe200078e0a09 */
[----:B------:R-:W-:-:S04]  /*0210*/  ISETP.NE.AND P0, PT, R3, RZ, PT ;  /* 0x000000ff0300720c */ /* 0x000fc80003f05270 */
[----:B------:R-:W-:-:S13]  /*0220*/  ISETP.GT.U32.AND P1, PT, R9, R6, PT ;  /* 0x000000060900720c */ /* 0x000fda0003f24070 */
[----:B------:R-:W-:-:S05]  /*0230*/  @!P1 IADD3 R6, PT, PT, R6, -R9, RZ ;  /* 0x8000000906069210 */ /* 0x000fca0007ffe0ff */
[----:B------:R-:W-:Y:S01]  /*0240*/  @!P2 IMAD.MOV R6, RZ, RZ, -R6 ;  /* 0x000000ffff06a224 */ /* 0x000fe200078e0a06 */
[----:B------:R-:W-:-:S05]  /*0250*/  @!P0 LOP3.LUT R6, RZ, R3, RZ, 0x33, !PT ;  /* 0x00000003ff068212 */ /* 0x000fca00078e33ff */
[----:B-1----:R-:W-:-:S06]  /*0260*/  IMAD.WIDE R4, R6, 0x10, R4 ;  /* 0x0000001006047825 */ /* 0x002fcc00078e0204 */
[----:B--2---:R-:W2:Y:S01]  /*0270*/  LDG.E.128 R4, desc[UR8][R4.64] ;  /* 0x0000000804047981 */ /* 0x004ea2000c1e1d00 */
[----:B------:R-:W1:Y:S01]  /*0280*/  S2UR UR7, SR_CgaCtaId ;  /* 0x00000000000779c3 */ /* 0x000e620000008800 */
[----:B------:R-:W-:Y:S01]  /*0290*/  UMOV UR6, 0x400 ;  /* 0x0000040000067882 */ /* 0x000fe20000000000 */
[----:B------:R-:W-:Y:S01]  /*02a0*/  IADD3 R8, PT, PT, R2, UR4, RZ ;  /* 0x0000000402087c10 */ /* 0x000fe2000fffe0ff */
[----:B------:R-:W-:-:S04]  /*02b0*/  VIADD R10, R0, UR5 ;  /* 0x00000005000a7c36 */ /* 0x000fc80008000000 */
[----:B------:R-:W-:-:S04]  /*02c0*/  IMAD R11, R10, R3, R8 ;  /* 0x000000030a0b7224 */ /* 0x000fc800078e0208 */
[----:B0-----:R-:W-:Y:S01]  /*02d0*/  IMAD.WIDE R12, R11, 0x10, R12 ;  /* 0x000000100b0c7825 */ /* 0x001fe200078e020c */
[----:B-1----:R-:W-:-:S06]  /*02e0*/  ULEA UR6, UR7, UR6, 0x18 ;  /* 0x0000000607067291 */ /* 0x002fcc000f8ec0ff */
[----:B------:R-:W-:-:S04]  /*02f0*/  LEA R9, R2, UR6, 0x9 ;  /* 0x0000000602097c11 */ /* 0x000fc8000f8e48ff */
[----:B------:R-:W-:-:S05]  /*0300*/  LEA R3, R0, R9, 0x4 ;  /* 0x0000000900037211 */ /* 0x000fca00078e20ff */
[----:B--2---:R-:W-:Y:S01]  /*0310*/  STS.128 [R3], R4 ;  /* 0x0000000403007388 */ /* 0x004fe20000000c00 */
[----:B------:R-:W-:Y:S06]  /*0320*/  BAR.SYNC.DEFER_BLOCKING 0x0 ;  /* 0x0000000000007b1d */ /* 0x000fec0000010000 */
[----:B------:R-:W2:Y:S01]  /*0330*/  LDG.E.128 R8, desc[UR8][R12.64] ;  /* 0x000000080c087981 */ /* 0x000ea2000c1e1d00 */
[----:B------:R-:W-:-:S05]  /*0340*/  LEA R15, R0, UR6, 0x9 ;  /* 0x00000006000f7c11 */ /* 0x000fca000f8e48ff */
[----:B------:R-:W-:-:S05]  /*0350*/  IMAD R15, R2, 0x10, R15 ;  /* 0x00000010020f7824 */ /* 0x000fca00078e020f */
[----:B------:R-:W2:Y:S02]  /*0360*/  LDS.128 R16, [R15] ;  /* 0x000000000f107984 */ /* 0x000ea40000000c00 */
[----:B--2---:R-:W-:Y:S02]  /*0370*/  DADD R8, R8, R16 ;  /* 0x0000000008087229 */ /* 0x004fe40000000010 */
[----:B------:R-:W-:-:S07]  /*0380*/  DADD R10, R10, R18 ;  /* 0x000000000a0a7229 */ /* 0x000fce0000000012 */
[----:B------:R-:W-:Y:S01]  /*0390*/  STG.E.128 desc[UR8][R12.64], R8 ;  /* 0x000000080c007986 */ /* 0x000fe2000c101d08 */
[----:B------:R-:W-:Y:S05]  /*03a0*/  EXIT ;  /* 0x000000000000794d */ /* 0x000fea0003800000 */
.L_x_10:
        /* <DEDUP_REMOVED lines=13> */
.L_x_52:


//--------------------- .text.rowUpdate2          --------------------------
	.section	.text.rowUpdate2,"ax",@progbits
	.align	128
        .global         rowUpdate2
        .type           rowUpdate2,@function
        .size           rowUpdate2,(.L_x_53 - rowUpdate2)
        .other          rowUpdate2,@"STO_CUDA_ENTRY STV_DEFAULT"
rowUpdate2:
.text.rowUpdate2:
[----:B------:R-:W-:Y:S08]  /*0000*/  LDC R1, c[0x0][0x37c] ;  /* 0x0000df00ff017b82 */ /* 0x000ff00000000800 */
[----:B------:R-:W0:Y:S01]  /*0010*/  LDC R0, c[0x0][0x380] ;  /* 0x0000e000ff007b82 */ /* 0x000e220000000800 */
[----:B------:R-:W1:Y:S01]  /*0020*/  S2R R6, SR_TID.X ;  /* 0x0000000000067919 */ /* 0x000e620000002100 */
[----:B------:R-:W2:Y:S01]  /*0030*/  LDCU UR6, c[0x0][0x398] ;  /* 0x00007300ff0677ac */ /* 0x000ea20008000800 */
[----:B------:R-:W3:Y:S05]  /*0040*/  S2R R8, SR_TID.Y ;  /* 0x0000000000087919 */ /* 0x000eea0000002200 */
[----:B------:R-:W1:Y:S08]  /*0050*/  S2UR UR4, SR_CTAID.X ;  /* 0x00000000000479c3 */ /* 0x000e700000002500 */
[----:B------:R-:W1:Y:S01]  /*0060*/  LDC R7, c[0x0][0x360] ;  /* 0x0000d800ff077b82 */ /* 0x000e620000000800 */
[----:B0-----:R-:W-:-:S07]  /*0070*/  IABS R10, R0 ;  /* 0x00000000000a7213 */ /* 0x001fce0000000000 */
[----:B------:R-:W3:Y:S01]  /*0080*/  S2UR UR5, SR_CTAID.Y ;  /* 0x00000000000579c3 */ /* 0x000ee20000002600 */
[----:B------:R-:W0:Y:S07]  /*0090*/  I2F.RP R4, R10 ;  /* 0x0000000a00047306 */ /* 0x000e2e0000209400 */
[----:B------:R-:W3:Y:S01]  /*00a0*/  LDC R5, c[0x0][0x364] ;  /* 0x0000d900ff057b82 */ /* 0x000ee20000000800 */
[----:B-1----:R-:W-:Y:S01]  /*00b0*/  IMAD R7, R7, UR4, R6 ;  /* 0x0000000407077c24 */ /* 0x002fe2000f8e0206 */
[----:B0-----:R-:W0:Y:S01]  /*00c0*/  MUFU.RCP R4, R4 ;  /* 0x0000000400047308 */ /* 0x001e220000001000 */
[----:B---3--:R-:W-:Y:S01]  /*00d0*/  IMAD R6, R5, UR5, R8 ;  /* 0x0000000505067c24 */ /* 0x008fe2000f8e0208 */
[----:B------:R-:W1:Y:S01]  /*00e0*/  LDCU.64 UR4, c[0x0][0x358] ;  /* 0x00006b00ff0477ac */ /* 0x000e620008000a00 */
[----:B0-----:R-:W-:-:S02]  /*00f0*/  IADD3 R2, PT, PT, R4, 0xffffffe, RZ ;  /* 0x0ffffffe04027810 */ /* 0x001fc40007ffe0ff */
[C-C-:B--2---:R-:W-:Y:S02]  /*0100*/  IMAD R8, R6.reuse, UR6, R7.reuse ;  /* 0x0000000606087c24 */ /* 0x144fe4000f8e0207 */
[----:B------:R-:W-:Y:S01]  /*0110*/  IMAD R7, R6, R0, R7 ;  /* 0x0000000006077224 */ /* 0x000fe200078e0207 */
[----:B------:R0:W2:Y:S02]  /*0120*/  F2I.FTZ.U32.TRUNC.NTZ R3, R2 ;  /* 0x0000000200037305 */ /* 0x0000a4000021f000 */
[----:B------:R-:W-:Y:S02]  /*0130*/  IABS R9, R8 ;  /* 0x0000000800097213 */ /* 0x000fe40000000000 */
[----:B------:R-:W-:Y:S01]  /*0140*/  ISETP.GE.AND P2, PT, R8, RZ, PT ;  /* 0x000000ff0800720c */ /* 0x000fe20003f46270 */
[----:B0-----:R-:W-:Y:S01]  /*0150*/  IMAD.MOV.U32 R2, RZ, RZ, RZ ;  /* 0x000000ffff027224 */ /* 0x001fe200078e00ff */
[----:B--2---:R-:W-:-:S04]  /*0160*/  IADD3 R4, PT, PT, RZ, -R3, RZ ;  /* 0x80000003ff047210 */ /* 0x004fc80007ffe0ff */
[----:B------:R-:W-:-:S05]  /*0170*/  MOV R5, R4 ;  /* 0x0000000400057202 */ /* 0x000fca0000000f00 */
[----:B------:R-:W-:-:S04]  /*0180*/  IMAD R5, R5, R10, RZ ;  /* 0x0000000a05057224 */ /* 0x000fc800078e02ff */
[----:B------:R-:W-:Y:S02]  /*0190*/  IMAD.HI.U32 R3, R3, R5, R2 ;  /* 0x0000000503037227 */ /* 0x000fe400078e0002 */
[----:B------:R-:W0:Y:S04]  /*01a0*/  LDC.64 R4, c[0x0][0x390] ;  /* 0x0000e400ff047b82 */ /* 0x000e280000000a00 */
[----:B------:R-:W-:-:S05]  /*01b0*/  IMAD.HI.U32 R3, R3, R9, RZ ;  /* 0x0000000903037227 */ /* 0x000fca00078e00ff */
[----:B------:R-:W-:-:S05]  /*01c0*/  IADD3 R3, PT, PT, -R3, RZ, RZ ;  /* 0x000000ff03037210 */ /* 0x000fca0007ffe1ff */
[C---:B------:R-:W-:Y:S02]  /*01d0*/  IMAD R9, R10.reuse, R3, R9 ;  /* 0x000000030a097224 */ /* 0x040fe400078e0209 */
[----:B------:R-:W2:Y:S03]  /*01e0*/  LDC.64 R2, c[0x0][0x388] ;  /* 0x0000e200ff027b82 */ /* 0x000ea60000000a00 */
[----:B------:R-:W-:-:S13]  /*01f0*/  ISETP.GT.U32.AND P0, PT, R10, R9, PT ;  /* 0x000000090a00720c */ /* 0x000fda0003f04070 */
[----:B------:R-:W-:Y:S01]  /*0200*/  @!P0 IMAD.IADD R9, R9, 0x1, -R10 ;  /* 0x0000000109098824 */ /* 0x000fe200078e0a0a */
[----:B------:R-:W-:-:S04]  /*0210*/  ISETP.NE.AND P0, PT, R0, RZ, PT ;  /* 0x000000ff0000720c */ /* 0x000fc80003f05270 */
[----:B------:R-:W-:Y:S01]  /*0220*/  ISETP.GT.U32.AND P1, PT, R10, R9, PT ;  /* 0x000000090a00720c */ /* 0x000fe20003f24070 */
[----:B--2---:R-:W-:-:S12]  /*0230*/  IMAD.WIDE R2, R7, 0x10, R2 ;  /* 0x0000001007027825 */ /* 0x004fd800078e0202 */
[----:B------:R-:W-:-:S04]  /*0240*/  @!P1 IADD3 R9, PT, PT, R9, -R10, RZ ;  /* 0x8000000a09099210 */ /* 0x000fc80007ffe0ff */
[----:B------:R-:W-:Y:S02]  /*0250*/  @!P2 IADD3 R9, PT, PT, -R9, RZ, RZ ;  /* 0x000000ff0909a210 */ /* 0x000fe40007ffe1ff */
[----:B------:R-:W-:-:S05]  /*0260*/  @!P0 LOP3.LUT R9, RZ, R0, RZ, 0x33, !PT ;  /* 0x00000000ff098212 */ /* 0x000fca00078e33ff */
[----:B0-----:R-:W-:Y:S02]  /*0270*/  IMAD.WIDE R4, R9, 0x10, R4 ;  /* 0x0000001009047825 */ /* 0x001fe400078e0204 */
[----:B-1----:R-:W2:Y:S04]  /*0280*/  LDG.E.128 R8, desc[UR4][R2.64] ;  /* 0x0000000402087981 */ /* 0x002ea8000c1e1d00 */
[----:B------:R-:W2:Y:S02]  /*0290*/  LDG.E.128 R4, desc[UR4][R4.64] ;  /* 0x0000000404047981 */ /* 0x000ea4000c1e1d00 */
[----:B--2---:R-:W-:Y:S02]  /*02a0*/  DADD R8, R8, R4 ;  /* 0x0000000008087229 */ /* 0x004fe40000000004 */
[----:B------:R-:W-:-:S07]  /*02b0*/  DADD R10, R10, R6 ;  /* 0x000000000a0a7229 */ /* 0x000fce0000000006 */
[----:B------:R-:W-:Y:S01]  /*02c0*/  STG.E.128 desc[UR4][R2.64], R8 ;  /* 0x0000000802007986 */ /* 0x000fe2000c101d04 */
[----:B------:R-:W-:Y:S05]  /*02d0*/  EXIT ;  /* 0x000000000000794d */ /* 0x000fea0003800000 */
.L_x_11:
        /* <DEDUP_REMOVED lines=10> */
.L_x_53:


//--------------------- .text.rowUpdate           --------------------------
	.section	.text.rowUpdate,"ax",@progbits
	.align	128
        .global         rowUpdate
        .type           rowUpdate,@function
        .size           rowUpdate,(.L_x_54 - rowUpdate)
        .other          rowUpdate,@"STO_CUDA_ENTRY STV_DEFAULT"
rowUpdate:
.text.rowUpdate:
[----:B------:R-:W-:Y:S01]  /*0000*/  LDC R1, c[0x0][0x37c] ;  /* 0x0000df00ff017b82 */ /* 0x000fe20000000800 */
[----:B------:R-:W0:Y:S01]  /*0010*/  LDCU UR10, c[0x0][0x380] ;  /* 0x00007000ff0a77ac */ /* 0x000e220008000800 */
[----:B------:R-:W1:Y:S06]  /*0020*/  S2R R3, SR_TID.X ;  /* 0x0000000000037919 */ /* 0x000e6c0000002100 */
[----:B------:R-:W1:Y:S08]  /*0030*/  S2UR UR4, SR_CTAID.X ;  /* 0x00000000000479c3 */ /* 0x000e700000002500 */
[----:B------:R-:W1:Y:S01]  /*0040*/  LDC R6, c[0x0][0x360] ;  /* 0x0000d800ff067b82 */ /* 0x000e620000000800 */
[----:B0-----:R-:W-:-:S06]  /*0050*/  UISETP.GE.AND UP0, UPT, UR10, 0x1, UPT ;  /* 0x000000010a00788c */ /* 0x001fcc000bf06270 */
[----:B------:R-:W-:Y:S01]  /*0060*/  PLOP3.LUT P0, PT, PT, PT, UP0, 0x80, 0x8 ;  /* 0x000000000008781c */ /* 0x000fe20003f0f008 */
[----:B-1----:R-:W-:-:S12]  /*0070*/  IMAD R6, R6, UR4, R3 ;  /* 0x0000000406067c24 */ /* 0x002fd8000f8e0203 */
[----:B------:R-:W-:Y:S05]  /*0080*/  @!P0 EXIT ;  /* 0x000000000000894d */ /* 0x000fea0003800000 */
[----:B------:R-:W0:Y:S01]  /*0090*/  LDC.64 R8, c[0x0][0x390] ;  /* 0x0000e400ff087b82 */ /* 0x000e220000000a00 */
[----:B------:R-:W1:Y:S01]  /*00a0*/  LDCU.64 UR14, c[0x0][0x358] ;  /* 0x00006b00ff0e77ac */ /* 0x000e620008000a00 */
[----:B------:R-:W2:Y:S01]  /*00b0*/  LDCU UR6, c[0x0][0x398] ;  /* 0x00007300ff0677ac */ /* 0x000ea20008000800 */
[----:B------:R-:W-:Y:S02]  /*00c0*/  UIADD3 UR4, UPT, UPT, UR10, -0x1, URZ ;  /* 0xffffffff0a047890 */ /* 0x000fe4000fffe0ff */
[----:B------:R-:W-:Y:S02]  /*00d0*/  ULOP3.LUT UR11, UR10, 0x7, URZ, 0xc0, !UPT ;  /* 0x000000070a0b7892 */ /* 0x000fe4000f8ec0ff */
[----:B------:R-:W-:Y:S01]  /*00e0*/  UISETP.GE.U32.AND UP0, UPT, UR4, 0x7, UPT ;  /* 0x000000070400788c */ /* 0x000fe2000bf06070 */
[----:B------:R-:W-:Y:S02]  /*00f0*/  UMOV UR5, URZ ;  /* 0x000000ff00057c82 */ /* 0x000fe40008000000 */
[----:B------:R-:W-:Y:S01]  /*0100*/  UMOV UR4, URZ ;  /* 0x000000ff00047c82 */ /* 0x000fe20008000000 */
[----:B--2---:R-:W-:Y:S01]  /*0110*/  UIADD3 UR9, UPT, UPT, UR10, -UR6, URZ ;  /* 0x800000060a097290 */ /* 0x004fe2000fffe0ff */
[----:B0-----:R-:W-:-:S06]  /*0120*/  IMAD.WIDE R8, R6, 0x10, R8 ;  /* 0x0000001006087825 */ /* 0x001fcc00078e0208 */
[----:B-1----:R-:W5:Y:S01]  /*0130*/  LDG.E.128 R8, desc[UR14][R8.64] ;  /* 0x0000000e08087981 */ /* 0x002f62000c1e1d00 */
[----:B------:R-:W-:Y:S05]  /*0140*/  BRA.U !UP0, `(.L_x_12) ;  /* 0x0000000908f07547 */ /* 0x000fea000b800000 */
[----:B------:R-:W-:Y:S01]  /*0150*/  IABS R0, UR10 ;  /* 0x0000000a00007c13 */ /* 0x000fe20008000000 */
[----:B------:R-:W0:Y:S01]  /*0160*/  LDC.64 R20, c[0x0][0x388] ;  /* 0x0000e200ff147b82 */ /* 0x000e220000000a00 */
[----:B------:R-:W-:Y:S02]  /*0170*/  ULOP3.LUT UR4, UR10, 0x7ffffff8, URZ, 0xc0, !UPT ;  /* 0x7ffffff80a047892 */ /* 0x000fe4000f8ec0ff */
[----:B------:R-:W1:Y:S01]  /*0180*/  I2F.RP R4, R0 ;  /* 0x0000000000047306 */ /* 0x000e620000209400 */
[----:B------:R-:W-:Y:S02]  /*0190*/  USHF.L.U32 UR7, UR10, 0x3, URZ ;  /* 0x000000030a077899 */ /* 0x000fe400080006ff */
[----:B------:R-:W-:Y:S01]  /*01a0*/  UIADD3 UR8, UPT, UPT, -UR6, URZ, URZ ;  /* 0x000000ff06087290 */ /* 0x000fe2000fffe1ff */
[----:B------:R-:W2:Y:S03]  /*01b0*/  LDCU UR10, c[0x0][0x380] ;  /* 0x00007000ff0a77ac */ /* 0x000ea60008000800 */
[----:B------:R-:W-:-:S02]  /*01c0*/  ULEA UR8, UR8, UR7, 0x3 ;  /* 0x0000000708087291 */ /* 0x000fc4000f8e18ff */
[----:B------:R-:W-:Y:S01]  /*01d0*/  UIADD3 UR12, UPT, UPT, -UR4, URZ, URZ ;  /* 0x000000ff040c7290 */ /* 0x000fe2000fffe1ff */
[----:B------:R-:W-:Y:S01]  /*01e0*/  UMOV UR5, URZ ;  /* 0x000000ff00057c82 */ /* 0x000fe20008000000 */
[----:B------:R-:W-:Y:S01]  /*01f0*/  UMOV UR6, URZ ;  /* 0x000000ff00067c82 */ /* 0x000fe20008000000 */
[----:B-1----:R-:W1:Y:S02]  /*0200*/  MUFU.RCP R4, R4 ;  /* 0x0000000400047308 */ /* 0x002e640000001000 */
[----:B-1----:R-:W-:-:S06]  /*0210*/  VIADD R2, R4, 0xffffffe ;  /* 0x0ffffffe04027836 */ /* 0x002fcc0000000000 */
[----:B------:R1:W3:Y:S02]  /*0220*/  F2I.FTZ.U32.TRUNC.NTZ R3, R2 ;  /* 0x0000000200037305 */ /* 0x0002e4000021f000 */
[----:B-1----:R-:W-:Y:S02]  /*0230*/  HFMA2 R2, -RZ, RZ, 0, 0 ;  /* 0x00000000ff027431 */ /* 0x002fe400000001ff */
[----:B---3--:R-:W-:-:S04]  /*0240*/  IMAD.MOV R5, RZ, RZ, -R3 ;  /* 0x000000ffff057224 */ /* 0x008fc800078e0a03 */
[----:B------:R-:W-:-:S04]  /*0250*/  IMAD R5, R5, R0, RZ ;  /* 0x0000000005057224 */ /* 0x000fc800078e02ff */
[----:B------:R-:W-:-:S04]  /*0260*/  IMAD.HI.U32 R2, R3, R5, R2 ;  /* 0x0000000503027227 */ /* 0x000fc800078e0002 */
[----:B0-2---:R-:W-:-:S07]  /*0270*/  IMAD.MOV.U32 R5, RZ, RZ, R6 ;  /* 0x000000ffff057224 */ /* 0x005fce00078e0006 */
.L_x_13:
[----:B------:R-:W-:Y:S02]  /*0280*/  IABS R4, R5 ;  /* 0x0000000500047213 */ /* 0x000fe40000000000 */
[----:B------:R-:W-:Y:S02]  /*0290*/  IABS R3, UR10 ;  /* 0x0000000a00037c13 */ /* 0x000fe40008000000 */
[----:B------:R-:W-:Y:S01]  /*02a0*/  ISETP.GE.AND P1, PT, R5, RZ, PT ;  /* 0x000000ff0500720c */ /* 0x000fe20003f26270 */
[----:B------:R-:W-:-:S04]  /*02b0*/  IMAD.HI.U32 R2, R2, R4, RZ ;  /* 0x0000000402027227 */ /* 0x000fc800078e00ff */
[----:B------:R-:W-:-:S04]  /*02c0*/  IMAD.MOV R2, RZ, RZ, -R2 ;  /* 0x000000ffff027224 */ /* 0x000fc800078e0a02 */
[----:B------:R-:W-:Y:S01]  /*02d0*/  IMAD R2, R3, R2, R4 ;  /* 0x0000000203027224 */ /* 0x000fe200078e0204 */
[----:B------:R-:W-:-:S04]  /*02e0*/  LOP3.LUT R4, RZ, UR10, RZ, 0x33, !PT ;  /* 0x0000000aff047c12 */ /* 0x000fc8000f8e33ff */
[----:B------:R-:W-:-:S13]  /*02f0*/  ISETP.GT.U32.AND P0, PT, R0, R2, PT ;  /* 0x000000020000720c */ /* 0x000fda0003f04070 */
[----:B------:R-:W-:-:S04]  /*0300*/  @!P0 IADD3 R2, PT, PT, R2, -R3, RZ ;  /* 0x8000000302028210 */ /* 0x000fc80007ffe0ff */
[----:B------:R-:W-:-:S13]  /*0310*/  ISETP.GT.U32.AND P0, PT, R0, R2, PT ;  /* 0x000000020000720c */ /* 0x000fda0003f04070 */
[----:B------:R-:W-:Y:S01]  /*0320*/  @!P0 IMAD.IADD R2, R2, 0x1, -R3 ;  /* 0x0000000102028824 */ /* 0x000fe200078e0a03 */
[----:B------:R-:W-:-:S03]  /*0330*/  ISETP.NE.AND P0, PT, RZ, UR10, PT ;  /* 0x0000000aff007c0c */ /* 0x000fc6000bf05270 */
[----:B------:R-:W-:-:S05]  /*0340*/  @!P1 IMAD.MOV R2, RZ, RZ, -R2 ;  /* 0x000000ffff029224 */ /* 0x000fca00078e0a02 */
[----:B------:R-:W-:-:S04]  /*0350*/  SEL R2, R4, R2, !P0 ;  /* 0x0000000204027207 */ /* 0x000fc80004000000 */
[----:B0-----:R-:W-:-:S05]  /*0360*/  IADD3 R23, PT, PT, R2, UR6, RZ ;  /* 0x0000000602177c10 */ /* 0x001fca000fffe0ff */
[----:B------:R-:W-:-:S05]  /*0370*/  IMAD.WIDE R22, R23, 0x10, R20 ;  /* 0x0000001017167825 */ /* 0x000fca00078e0214 */
[----:B------:R-:W2:Y:S01]  /*0380*/  LDG.E.128 R12, desc[UR14][R22.64] ;  /* 0x0000000e160c7981 */ /* 0x000ea2000c1e1d00 */
[----:B------:R-:W0:Y:S01]  /*0390*/  I2F.RP R0, R3 ;  /* 0x0000000300007306 */ /* 0x000e220000209400 */
[----:B------:R-:W-:Y:S01]  /*03a0*/  IADD3 R7, PT, PT, R5, UR9, RZ ;  /* 0x0000000905077c10 */ /* 0x000fe2000fffe0ff */
[----:B------:R-:W-:Y:S02]  /*03b0*/  IMAD.MOV.U32 R16, RZ, RZ, RZ ;  /* 0x000000ffff107224 */ /* 0x000fe400078e00ff */
[----:B------:R-:W-:Y:S01]  /*03c0*/  IMAD.U32 R25, RZ, RZ, UR6 ;  /* 0x00000006ff197e24 */ /* 0x000fe2000f8e00ff */
[----:B------:R-:W-:Y:S02]  /*03d0*/  IABS R18, R7 ;  /* 0x0000000700127213 */ /* 0x000fe40000000000 */
[----:B------:R-:W-:Y:S01]  /*03e0*/  ISETP.GE.AND P2, PT, R7, RZ, PT ;  /* 0x000000ff0700720c */ /* 0x000fe20003f46270 */
[----:B0-----:R-:W0:Y:S02]  /*03f0*/  MUFU.RCP R0, R0 ;  /* 0x0000000000007308 */ /* 0x001e240000001000 */
[----:B0-----:R-:W-:-:S06]  /*0400*/  VIADD R17, R0, 0xffffffe ;  /* 0x0ffffffe00117836 */ /* 0x001fcc0000000000 */
[----:B------:R-:W0:Y:S02]  /*0410*/  F2I.FTZ.U32.TRUNC.NTZ R17, R17 ;  /* 0x0000001100117305 */ /* 0x000e24000021f000 */
[----:B0-----:R-:W-:-:S04]  /*0420*/  IMAD.MOV R2, RZ, RZ, -R17 ;  /* 0x000000ffff027224 */ /* 0x001fc800078e0a11 */
[----:B------:R-:W-:-:S04]  /*0430*/  IMAD R19, R2, R3, RZ ;  /* 0x0000000302137224 */ /* 0x000fc800078e02ff */
[----:B------:R-:W-:-:S04]  /*0440*/  IMAD.HI.U32 R2, R17, R19, R16 ;  /* 0x0000001311027227 */ /* 0x000fc800078e0010 */
[----:B------:R-:W-:-:S04]  /*0450*/  IMAD.MOV.U32 R16, RZ, RZ, R18 ;  /* 0x000000ffff107224 */ /* 0x000fc800078e0012 */
[----:B------:R-:W-:-:S05]  /*0460*/  IMAD.HI.U32 R0, R2, R16, RZ ;  /* 0x0000001002007227 */ /* 0x000fca00078e00ff */
[----:B------:R-:W-:-:S05]  /*0470*/  IADD3 R0, PT, PT, -R0, RZ, RZ ;  /* 0x000000ff00007210 */ /* 0x000fca0007ffe1ff */
[----:B------:R-:W-:Y:S02]  /*0480*/  IMAD R16, R3, R0, R16 ;  /* 0x0000000003107224 */ /* 0x000fe400078e0210 */
[----:B------:R-:W-:-:S05]  /*0490*/  IMAD.MOV.U32 R0, RZ, RZ, R3 ;  /* 0x000000ffff007224 */ /* 0x000fca00078e0003 */
[----:B------:R-:W-:-:S13]  /*04a0*/  ISETP.GT.U32.AND P1, PT, R0, R16, PT ;  /* 0x000000100000720c */ /* 0x000fda0003f24070 */
[----:B------:R-:W-:-:S05]  /*04b0*/  @!P1 IMAD.IADD R16, R16, 0x1, -R3 ;  /* 0x0000000110109824 */ /* 0x000fca00078e0a03 */
[----:B------:R-:W-:-:S13]  /*04c0*/  ISETP.GT.U32.AND P1, PT, R0, R16, PT ;  /* 0x000000100000720c */ /* 0x000fda0003f24070 */
[----:B------:R-:W-:-:S05]  /*04d0*/  @!P1 IADD3 R16, PT, PT, R16, -R3, RZ ;  /* 0x8000000310109210 */ /* 0x000fca0007ffe0ff */
[----:B------:R-:W-:-:S05]  /*04e0*/  @!P2 IMAD.MOV R16, RZ, RZ, -R16 ;  /* 0x000000ffff10a224 */ /* 0x000fca00078e0a10 */
[----:B------:R-:W-:-:S04]  /*04f0*/  SEL R16, R4, R16, !P0 ;  /* 0x0000001004107207 */ /* 0x000fc80004000000 */
[----:B------:R-:W-:-:S05]  /*0500*/  IADD3 R25, PT, PT, R16, UR10, R25 ;  /* 0x0000000a10197c10 */ /* 0x000fca000fffe019 */
[----:B------:R-:W-:Y:S01]  /*0510*/  IMAD.WIDE R24, R25, 0x10, R20 ;  /* 0x0000001019187825 */ /* 0x000fe200078e0214 */
[----:B--2--5:R-:W-:Y:S02]  /*0520*/  DADD R12, R8, R12 ;  /* 0x00000000080c7229 */ /* 0x024fe4000000000c */
[----:B------:R-:W-:-:S07]  /*0530*/  DADD R14, R10, R14 ;  /* 0x000000000a0e7229 */ /* 0x000fce000000000e */
[----:B------:R0:W-:Y:S04]  /*0540*/  STG.E.128 desc[UR14][R22.64], R12 ;  /* 0x0000000c16007986 */ /* 0x0001e8000c101d0e */
[----:B------:R-:W2:Y:S01]  /*0550*/  LDG.E.128 R16, desc[UR14][R24.64] ;  /* 0x0000000e18107981 */ /* 0x000ea2000c1e1d00 */
[----:B------:R-:W-:Y:S01]  /*0560*/  IADD3 R7, PT, PT, R7, UR9, RZ ;  /* 0x0000000907077c10 */ /* 0x000fe2000fffe0ff */
[----:B------:R-:W-:-:S03]  /*0570*/  ULEA UR13, UR10, UR6, 0x1 ;  /* 0x000000060a0d7291 */ /* 0x000fc6000f8e08ff */
[----:B------:R-:W-:Y:S02]  /*0580*/  IABS R27, R7 ;  /* 0x00000007001b7213 */ /* 0x000fe40000000000 */
[----:B------:R-:W-:-:S03]  /*0590*/  ISETP.GE.AND P2, PT, R7, RZ, PT ;  /* 0x000000ff0700720c */ /* 0x000fc60003f46270 */
[----:B------:R-:W-:-:S04]  /*05a0*/  IMAD.HI.U32 R26, R2, R27, RZ ;  /* 0x0000001b021a7227 */ /* 0x000fc800078e00ff */
[----:B------:R-:W-:-:S04]  /*05b0*/  IMAD.MOV R26, RZ, RZ, -R26 ;  /* 0x000000ffff1a7224 */ /* 0x000fc800078e0a1a */
[----:B------:R-:W-:-:S05]  /*05c0*/  IMAD R26, R3, R26, R27 ;  /* 0x0000001a031a7224 */ /* 0x000fca00078e021b */
[----:B------:R-:W-:-:S13]  /*05d0*/  ISETP.GT.U32.AND P1, PT, R0, R26, PT ;  /* 0x0000001a0000720c */ /* 0x000fda0003f24070 */
[----:B------:R-:W-:-:S05]  /*05e0*/  @!P1 IMAD.IADD R26, R26, 0x1, -R3 ;  /* 0x000000011a1a9824 */ /* 0x000fca00078e0a03 */
[----:B------:R-:W-:-:S13]  /*05f0*/  ISETP.GT.U32.AND P1, PT, R0, R26, PT ;  /* 0x0000001a0000720c */ /* 0x000fda0003f24070 */
[----:B------:R-:W-:-:S05]  /*0600*/  @!P1 IADD3 R26, PT, PT, R26, -R3, RZ ;  /* 0x800000031a1a9210 */ /* 0x000fca0007ffe0ff */
[----:B------:R-:W-:-:S05]  /*0610*/  @!P2 IMAD.MOV R26, RZ, RZ, -R26 ;  /* 0x000000ffff1aa224 */ /* 0x000fca00078e0a1a */
[----:B------:R-:W-:-:S05]  /*0620*/  SEL R26, R4, R26, !P0 ;  /* 0x0000001a041a7207 */ /* 0x000fca0004000000 */
[----:B0-----:R-:W-:-:S04]  /*0630*/  VIADD R23, R26, UR13 ;  /* 0x0000000d1a177c36 */ /* 0x001fc80008000000 */
[----:B------:R-:W-:Y:S01]  /*0640*/  IMAD.WIDE R22, R23, 0x10, R20 ;  /* 0x0000001017167825 */ /* 0x000fe200078e0214 */
[----:B--2---:R-:W-:Y:S02]  /*0650*/  DADD R16, R8, R16 ;  /* 0x0000000008107229 */ /* 0x004fe40000000010 */
[----:B------:R-:W-:-:S07]  /*0660*/  DADD R18, R10, R18 ;  /* 0x000000000a127229 */ /* 0x000fce0000000012 */
[----:B------:R0:W-:Y:S04]  /*0670*/  STG.E.128 desc[UR14][R24.64], R16 ;  /* 0x0000001018007986 */ /* 0x0001e8000c101d0e */
[----:B------:R-:W2:Y:S01]  /*0680*/  LDG.E.128 R12, desc[UR14][R22.64] ;  /* 0x0000000e160c7981 */ /* 0x000ea2000c1e1d00 */
[----:B------:R-:W-:Y:S01]  /*0690*/  IADD3 R7, PT, PT, R7, UR9, RZ ;  /* 0x0000000907077c10 */ /* 0x000fe2000fffe0ff */
[----:B------:R-:W-:-:S03]  /*06a0*/  UIMAD UR13, UR10, 0x3, UR6 ;  /* 0x000000030a0d78a4 */ /* 0x000fc6000f8e0206 */
        /* <DEDUP_REMOVED lines=93> */
[----:B------:R-:W-:Y:S01]  /*0c80*/  UIADD3 UR12, UPT, UPT, UR12, 0x8, URZ ;  /* 0x000000080c0c7890 */ /* 0x000fe2000fffe0ff */
[----:B------:R-:W-:Y:S01]  /*0c90*/  IADD3 R5, PT, PT, R5, UR8, RZ ;  /* 0x0000000805057c10 */ /* 0x000fe2000fffe0ff */
[----:B------:R-:W-:Y:S02]  /*0ca0*/  UIADD3 UR5, UPT, UPT, UR8, UR5, URZ ;  /* 0x0000000508057290 */ /* 0x000fe4000fffe0ff */
[----:B------:R-:W-:Y:S02]  /*0cb0*/  UISETP.NE.AND UP0, UPT, UR12, URZ, UPT ;  /* 0x000000ff0c00728c */ /* 0x000fe4000bf05270 */
[----:B------:R-:W-:Y:S01]  /*0cc0*/  UIADD3 UR6, UPT, UPT, UR7, UR6, URZ ;  /* 0x0000000607067290 */ /* 0x000fe2000fffe0ff */
[----:B--2---:R-:W-:-:S02]  /*0cd0*/  DADD R16, R8, R16 ;  /* 0x0000000008107229 */ /* 0x004fc40000000010 */
[----:B------:R-:W-:-:S07]  /*0ce0*/  DADD R18, R10, R18 ;  /* 0x000000000a127229 */ /* 0x000fce0000000012 */
[----:B------:R0:W-:Y:S01]  /*0cf0*/  STG.E.128 desc[UR14][R24.64], R16 ;  /* 0x0000001018007986 */ /* 0x0001e2000c101d0e */
[----:B------:R-:W-:Y:S05]  /*0d00*/  BRA.U UP0, `(.L_x_13) ;  /* 0xfffffff5005c7547 */ /* 0x000fea000b83ffff */
.L_x_12:
[----:B------:R-:W-:-:S13]  /*0d10*/  ISETP.NE.AND P0, PT, RZ, UR11, PT ;  /* 0x0000000bff007c0c */ /* 0x000fda000bf05270 */
[----:B------:R-:W-:Y:S05]  /*0d20*/  @!P0 EXIT ;  /* 0x000000000000894d */ /* 0x000fea0003800000 */
[----:B------:R-:W-:Y:S02]  /*0d30*/  UISETP.GE.U32.AND UP0, UPT, UR11, 0x4, UPT ;  /* 0x000000040b00788c */ /* 0x000fe4000bf06070 */
[----:B------:R-:W-:-:S07]  /*0d40*/  ULOP3.LUT UR7, UR10, 0x3, URZ, 0xc0, !UPT ;  /* 0x000000030a077892 */ /* 0x000fce000f8ec0ff */
[----:B------:R-:W-:Y:S05]  /*0d50*/  BRA.U !UP0, `(.L_x_14) ;  /* 0x0000000508707547 */ /* 0x000fea000b800000 */
[----:B------:R-:W-:Y:S01]  /*0d60*/  IABS R2, UR10 ;  /* 0x0000000a00027c13 */ /* 0x000fe20008000000 */
[----:B0-----:R-:W-:Y:S01]  /*0d70*/  IMAD.U32 R23, RZ, RZ, UR4 ;  /* 0x00000004ff177e24 */ /* 0x001fe2000f8e00ff */
[----:B------:R-:W-:Y:S02]  /*0d80*/  IADD3 R7, PT, PT, R6, UR5, RZ ;  /* 0x0000000506077c10 */ /* 0x000fe4000fffe0ff */
[----:B------:R-:W0:Y:S02]  /*0d90*/  I2F.RP R3, R2 ;  /* 0x0000000200037306 */ /* 0x000e240000209400 */
[----:B------:R-:W-:Y:S02]  /*0da0*/  IABS R12, R7 ;  /* 0x00000007000c7213 */ /* 0x000fe40000000000 */
[----:B------:R-:W-:-:S04]  /*0db0*/  ISETP.GE.AND P1, PT, R7, RZ, PT ;  /* 0x000000ff0700720c */ /* 0x000fc80003f26270 */
[----:B0-----:R-:W0:Y:S02]  /*0dc0*/  MUFU.RCP R3, R3 ;  /* 0x0000000300037308 */ /* 0x001e240000001000 */
[----:B0-----:R-:W-:-:S06]  /*0dd0*/  VIADD R4, R3, 0xffffffe ;  /* 0x0ffffffe03047836 */ /* 0x001fcc0000000000 */
[----:B------:R0:W1:Y:S02]  /*0de0*/  F2I.FTZ.U32.TRUNC.NTZ R5, R4 ;  /* 0x0000000400057305 */ /* 0x000064000021f000 */
[----:B0-----:R-:W-:Y:S02]  /*0df0*/  IMAD.MOV.U32 R4, RZ, RZ, RZ ;  /* 0x000000ffff047224 */ /* 0x001fe400078e00ff */
[----:B-1----:R-:W-:-:S04]  /*0e00*/  IMAD.MOV R13, RZ, RZ, -R5 ;  /* 0x000000ffff0d7224 */ /* 0x002fc800078e0a05 */
[----:B------:R-:W-:-:S04]  /*0e10*/  IMAD R13, R13, R2, RZ ;  /* 0x000000020d0d7224 */ /* 0x000fc800078e02ff */
[----:B------:R-:W-:-:S04]  /*0e20*/  IMAD.HI.U32 R0, R5, R13, R4 ;  /* 0x0000000d05007227 */ /* 0x000fc800078e0004 */
[----:B------:R-:W-:-:S04]  /*0e30*/  IMAD.MOV.U32 R5, RZ, RZ, R12 ;  /* 0x000000ffff057224 */ /* 0x000fc800078e000c */
[----:B------:R-:W-:-:S05]  /*0e40*/  IMAD.HI.U32 R3, R0, R5, RZ ;  /* 0x0000000500037227 */ /* 0x000fca00078e00ff */
[----:B------:R-:W-:-:S05]  /*0e50*/  IADD3 R3, PT, PT, -R3, RZ, RZ ;  /* 0x000000ff03037210 */ /* 0x000fca0007ffe1ff */
[C---:B------:R-:W-:Y:S02]  /*0e60*/  IMAD R3, R2.reuse, R3, R5 ;  /* 0x0000000302037224 */ /* 0x040fe400078e0205 */
[----:B------:R-:W0:Y:S03]  /*0e70*/  LDC.64 R4, c[0x0][0x388] ;  /* 0x0000e200ff047b82 */ /* 0x000e260000000a00 */
[----:B------:R-:W-:-:S13]  /*0e80*/  ISETP.GT.U32.AND P0, PT, R2, R3, PT ;  /* 0x000000030200720c */ /* 0x000fda0003f04070 */
[----:B------:R-:W-:-:S05]  /*0e90*/  @!P0 IMAD.IADD R3, R3, 0x1, -R2 ;  /* 0x0000000103038824 */ /* 0x000fca00078e0a02 */
[----:B------:R-:W-:-:S13]  /*0ea0*/  ISETP.GT.U32.AND P0, PT, R2, R3, PT ;  /* 0x000000030200720c */ /* 0x000fda0003f04070 */
[----:B------:R-:W-:Y:S01]  /*0eb0*/  @!P0 IMAD.IADD R3, R3, 0x1, -R2 ;  /* 0x0000000103038824 */ /* 0x000fe200078e0a02 */
[----:B------:R-:W-:-:S04]  /*0ec0*/  ISETP.NE.AND P0, PT, RZ, UR10, PT ;  /* 0x0000000aff007c0c */ /* 0x000fc8000bf05270 */
[----:B------:R-:W-:Y:S02]  /*0ed0*/  MOV R12, R3 ;  /* 0x00000003000c7202 */ /* 0x000fe40000000f00 */
[----:B------:R-:W-:-:S03]  /*0ee0*/  LOP3.LUT R3, RZ, UR10, RZ, 0x33, !PT ;  /* 0x0000000aff037c12 */ /* 0x000fc6000f8e33ff */
[----:B------:R-:W-:-:S05]  /*0ef0*/  @!P1 IMAD.MOV R12, RZ, RZ, -R12 ;  /* 0x000000ffff0c9224 */ /* 0x000fca00078e0a0c */
[----:B------:R-:W-:-:S05]  /*0f00*/  SEL R12, R3, R12, !P0 ;  /* 0x0000000c030c7207 */ /* 0x000fca0004000000 */
[----:B------:R-:W-:-:S04]  /*0f10*/  IMAD R23, R23, UR10, R12 ;  /* 0x0000000a17177c24 */ /* 0x000fc8000f8e020c */
[----:B0-----:R-:W-:-:S05]  /*0f20*/  IMAD.WIDE R22, R23, 0x10, R4 ;  /* 0x0000001017167825 */ /* 0x001fca00078e0204 */
[----:B------:R-:W2:Y:S01]  /*0f30*/  LDG.E.128 R12, desc[UR14][R22.64] ;  /* 0x0000000e160c7981 */ /* 0x000ea2000c1e1d00 */
[----:B------:R-:W-:Y:S01]  /*0f40*/  IADD3 R7, PT, PT, R7, UR9, RZ ;  /* 0x0000000907077c10 */ /* 0x000fe2000fffe0ff */
[----:B------:R-:W-:-:S03]  /*0f50*/  UIMAD UR6, UR4, UR10, UR10 ;  /* 0x0000000a040672a4 */ /* 0x000fc6000f8e020a */
        /* <DEDUP_REMOVED lines=11> */
[----:B------:R-:W-:-:S04]  /*1010*/  VIADD R17, R17, UR6 ;  /* 0x0000000611117c36 */ /* 0x000fc80008000000 */
[----:B------:R-:W-:Y:S01]  /*1020*/  IMAD.WIDE R20, R17, 0x10, R4 ;  /* 0x0000001011147825 */ /* 0x000fe200078e0204 */
[----:B--2--5:R-:W-:Y:S02]  /*1030*/  DADD R12, R8, R12 ;  /* 0x00000000080c7229 */ /* 0x024fe4000000000c */
[----:B------:R-:W-:-:S07]  /*1040*/  DADD R14, R10, R14 ;  /* 0x000000000a0e7229 */ /* 0x000fce000000000e */
[----:B------:R0:W-:Y:S04]  /*1050*/  STG.E.128 desc[UR14][R22.64], R12 ;  /* 0x0000000c16007986 */ /* 0x0001e8000c101d0e */
[----:B------:R-:W2:Y:S01]  /*1060*/  LDG.E.128 R16, desc[UR14][R20.64] ;  /* 0x0000000e14107981 */ /* 0x000ea2000c1e1d00 */
[----:B------:R-:W-:Y:S01]  /*1070*/  IADD3 R7, PT, PT, R7, UR9, RZ ;  /* 0x0000000907077c10 */ /* 0x000fe2000fffe0ff */
[----:B------:R-:W-:-:S03]  /*1080*/  UIADD3 UR6, UPT, UPT, UR6, UR10, URZ ;  /* 0x0000000a06067290 */ /* 0x000fc6000fffe0ff */
        /* <DEDUP_REMOVED lines=17> */
[----:B------:R-:W-:-:S04]  /*11a0*/  IADD3 R7, PT, PT, R7, UR9, RZ ;  /* 0x0000000907077c10 */ /* 0x000fc8000fffe0ff */
[----:B------:R-:W-:Y:S02]  /*11b0*/  IABS R25, R7 ;  /* 0x0000000700197213 */ /* 0x000fe40000000000 */
[----:B------:R-:W-:-:S03]  /*11c0*/  ISETP.GE.AND P2, PT, R7, RZ, PT ;  /* 0x000000ff0700720c */ /* 0x000fc60003f46270 */
[----:B------:R-:W-:-:S04]  /*11d0*/  IMAD.HI.U32 R0, R0, R25, RZ ;  /* 0x0000001900007227 */ /* 0x000fc800078e00ff */
[----:B------:R-:W-:-:S04]  /*11e0*/  IMAD.MOV R0, RZ, RZ, -R0 ;  /* 0x000000ffff007224 */ /* 0x000fc800078e0a00 */
[----:B------:R-:W-:Y:S02]  /*11f0*/  IMAD R25, R2, R0, R25 ;  /* 0x0000000002197224 */ /* 0x000fe400078e0219 */
[----:B------:R-:W-:-:S03]  /*1200*/  IMAD.U32 R0, RZ, RZ, UR6 ;  /* 0x00000006ff007e24 */ /* 0x000fc6000f8e00ff */
        /* <DEDUP_REMOVED lines=8> */
[----:B--2---:R-:W-:Y:S02]  /*1290*/  DADD R12, R8, R12 ;  /* 0x00000000080c7229 */ /* 0x004fe4000000000c */
[----:B------:R-:W-:-:S07]  /*12a0*/  DADD R14, R10, R14 ;  /* 0x000000000a0e7229 */ /* 0x000fce000000000e */
[----:B------:R1:W-:Y:S04]  /*12b0*/  STG.E.128 desc[UR14][R22.64], R12 ;  /* 0x0000000c16007986 */ /* 0x0003e8000c101d0e */
[----:B0-----:R-:W2:Y:S01]  /*12c0*/  LDG.E.128 R16, desc[UR14][R4.64] ;  /* 0x0000000e04107981 */ /* 0x001ea2000c1e1d00 */
[----:B------:R-:W-:Y:S02]  /*12d0*/  ULEA UR5, UR9, UR5, 0x2 ;  /* 0x0000000509057291 */ /* 0x000fe4000f8e10ff */
[----:B------:R-:W-:Y:S01]  /*12e0*/  UIADD3 UR4, UPT, UPT, UR4, 0x4, URZ ;  /* 0x0000000404047890 */ /* 0x000fe2000fffe0ff */
[----:B--2---:R-:W-:Y:S02]  /*12f0*/  DADD R16, R8, R16 ;  /* 0x0000000008107229 */ /* 0x004fe40000000010 */
[----:B------:R-:W-:-:S07]  /*1300*/  DADD R18, R10, R18 ;  /* 0x000000000a127229 */ /* 0x000fce0000000012 */
[----:B------:R1:W-:Y:S04]  /*1310*/  STG.E.128 desc[UR14][R4.64], R16 ;  /* 0x0000001004007986 */ /* 0x0003e8000c101d0e */
.L_x_14:
[----:B------:R-:W-:-:S13]  /*1320*/  ISETP.NE.AND P0, PT, RZ, UR7, PT ;  /* 0x00000007ff007c0c */ /* 0x000fda000bf05270 */
[----:B------:R-:W-:Y:S05]  /*1330*/  @!P0 EXIT ;  /* 0x000000000000894d */ /* 0x000fea0003800000 */
[----:B------:R-:W-:-:S09]  /*1340*/  UISETP.NE.AND UP0, UPT, UR7, 0x1, UPT ;  /* 0x000000010700788c */ /* 0x000fd2000bf05270 */
[----:B------:R-:W-:Y:S05]  /*1350*/  BRA.U !UP0, `(.L_x_15) ;  /* 0x0000000108d47547 */ /* 0x000fea000b800000 */
[----:B------:R-:W-:Y:S01]  /*1360*/  IABS R0, UR10 ;  /* 0x0000000a00007c13 */ /* 0x000fe20008000000 */
[----:B------:R-:W-:Y:S01]  /*1370*/  VIADD R7, R6, UR5 ;  /* 0x0000000506077c36 */ /* 0x000fe20008000000 */
[----:B------:R-:W-:Y:S02]  /*1380*/  MOV R2, RZ ;  /* 0x000000ff00027202 */ /* 0x000fe40000000f00 */
[----:B-1----:R-:W1:Y:S01]  /*1390*/  I2F.RP R4, R0 ;  /* 0x0000000000047306 */ /* 0x002e620000209400 */
[----:B0-----:R-:W-:Y:S02]  /*13a0*/  LOP3.LUT R18, RZ, UR10, RZ, 0x33, !PT ;  /* 0x0000000aff127c12 */ /* 0x001fe4000f8e33ff */
[----:B------:R-:W-:Y:S02]  /*13b0*/  IABS R12, R7 ;  /* 0x00000007000c7213 */ /* 0x000fe40000000000 */
[----:B------:R-:W-:-:S03]  /*13c0*/  ISETP.GE.AND P1, PT, R7, RZ, PT ;  /* 0x000000ff0700720c */ /* 0x000fc60003f26270 */
[----:B-1----:R-:W0:Y:S02]  /*13d0*/  MUFU.RCP R4, R4 ;  /* 0x0000000400047308 */ /* 0x002e240000001000 */
[----:B0-----:R-:W-:Y:S02]  /*13e0*/  IADD3 R3, PT, PT, R4, 0xffffffe, RZ ;  /* 0x0ffffffe04037810 */ /* 0x001fe40007ffe0ff */
[----:B------:R-:W-:-:S04]  /*13f0*/  MOV R4, UR4 ;  /* 0x0000000400047c02 */ /* 0x000fc80008000f00 */
[----:B------:R-:W0:Y:S02]  /*1400*/  F2I.FTZ.U32.TRUNC.NTZ R3, R3 ;  /* 0x0000000300037305 */ /* 0x000e24000021f000 */
[----:B0-----:R-:W-:-:S04]  /*1410*/  IMAD.MOV R5, RZ, RZ, -R3 ;  /* 0x000000ffff057224 */ /* 0x001fc800078e0a03 */
        /* <DEDUP_REMOVED lines=10> */
[----:B------:R-:W-:Y:S02]  /*14c0*/  @!P0 IADD3 R5, PT, PT, R5, -R0, RZ ;  /* 0x8000000005058210 */ /* 0x000fe40007ffe0ff */
[----:B------:R-:W-:-:S03]  /*14d0*/  ISETP.NE.AND P0, PT, RZ, UR10, PT ;  /* 0x0000000aff007c0c */ /* 0x000fc6000bf05270 */
[----:B------:R-:W-:-:S05]  /*14e0*/  @!P1 IMAD.MOV R5, RZ, RZ, -R5 ;  /* 0x000000ffff059224 */ /* 0x000fca00078e0a05 */
[----:B------:R-:W-:-:S05]  /*14f0*/  SEL R5, R18, R5, !P0 ;  /* 0x0000000512057207 */ /* 0x000fca0004000000 */
[----:B------:R-:W-:-:S04]  /*1500*/  IMAD R5, R4, UR10, R5 ;  /* 0x0000000a04057c24 */ /* 0x000fc8000f8e0205 */
[----:B0-----:R-:W-:-:S05]  /*1510*/  IMAD.WIDE R4, R5, 0x10, R2 ;  /* 0x0000001005047825 */ /* 0x001fca00078e0202 */
[----:B------:R-:W2:Y:S01]  /*1520*/  LDG.E.128 R12, desc[UR14][R4.64] ;  /* 0x0000000e040c7981 */ /* 0x000ea2000c1e1d00 */
[----:B------:R-:W-:Y:S01]  /*1530*/  VIADD R7, R7, UR9 ;  /* 0x0000000907077c36 */ /* 0x000fe20008000000 */
[----:B------:R-:W-:-:S04]  /*1540*/  UIMAD UR6, UR4, UR10, UR10 ;  /* 0x0000000a040672a4 */ /* 0x000fc8000f8e020a */
[----:B------:R-:W-:Y:S02]  /*1550*/  IABS R17, R7 ;  /* 0x0000000700117213 */ /* 0x000fe40000000000 */
[----:B------:R-:W-:-:S03]  /*1560*/  ISETP.GE.AND P2, PT, R7, RZ, PT ;  /* 0x000000ff0700720c */ /* 0x000fc60003f46270 */
[----:B------:R-:W-:-:S05]  /*1570*/  IMAD.HI.U32 R16, R16, R17, RZ ;  /* 0x0000001110107227 */ /* 0x000fca00078e00ff */
[----:B------:R-:W-:-:S05]  /*1580*/  IADD3 R16, PT, PT, -R16, RZ, RZ ;  /* 0x000000ff10107210 */ /* 0x000fca0007ffe1ff */
[----:B------:R-:W-:-:S05]  /*1590*/  IMAD R17, R0, R16, R17 ;  /* 0x0000001000117224 */ /* 0x000fca00078e0211 */
[----:B------:R-:W-:-:S13]  /*15a0*/  ISETP.GT.U32.AND P1, PT, R0, R17, PT ;  /* 0x000000110000720c */ /* 0x000fda0003f24070 */
[----:B------:R-:W-:-:S05]  /*15b0*/  @!P1 IMAD.IADD R17, R17, 0x1, -R0 ;  /* 0x0000000111119824 */ /* 0x000fca00078e0a00 */
[----:B------:R-:W-:-:S13]  /*15c0*/  ISETP.GT.U32.AND P1, PT, R0, R17, PT ;  /* 0x000000110000720c */ /* 0x000fda0003f24070 */
[----:B------:R-:W-:-:S05]  /*15d0*/  @!P1 IADD3 R17, PT, PT, R17, -R0, RZ ;  /* 0x8000000011119210 */ /* 0x000fca0007ffe0ff */
[----:B------:R-:W-:-:S05]  /*15e0*/  @!P2 IMAD.MOV R17, RZ, RZ, -R17 ;  /* 0x000000ffff11a224 */ /* 0x000fca00078e0a11 */
[----:B------:R-:W-:-:S04]  /*15f0*/  SEL R17, R18, R17, !P0 ;  /* 0x0000001112117207 */ /* 0x000fc80004000000 */
[----:B------:R-:W-:-:S05]  /*1600*/  IADD3 R17, PT, PT, R17, UR6, RZ ;  /* 0x0000000611117c10 */ /* 0x000fca000fffe0ff */
[----:B------:R-:W-:Y:S01]  /*1610*/  IMAD.WIDE R2, R17, 0x10, R2 ;  /* 0x0000001011027825 */ /* 0x000fe200078e0202 */
[----:B--2--5:R-:W-:Y:S02]  /*1620*/  DADD R12, R8, R12 ;  /* 0x00000000080c7229 */ /* 0x024fe4000000000c */
[----:B------:R-:W-:-:S07]  /*1630*/  DADD R14, R10, R14 ;  /* 0x000000000a0e7229 */ /* 0x000fce000000000e */
[----:B------:R2:W-:Y:S04]  /*1640*/  STG.E.128 desc[UR14][R4.64], R12 ;  /* 0x0000000c04007986 */ /* 0x0005e8000c101d0e */
[----:B------:R-:W3:Y:S01]  /*1650*/  LDG.E.128 R16, desc[UR14][R2.64] ;  /* 0x0000000e02107981 */ /* 0x000ee2000c1e1d00 */
[----:B------:R-:W-:Y:S02]  /*1660*/  ULEA UR5, UR9, UR5, 0x1 ;  /* 0x0000000509057291 */ /* 0x000fe4000f8e08ff */
[----:B------:R-:W-:Y:S01]  /*1670*/  UIADD3 UR4, UPT, UPT, UR4, 0x2, URZ ;  /* 0x0000000204047890 */ /* 0x000fe2000fffe0ff */
[----:B---3--:R-:W-:Y:S02]  /*1680*/  DADD R16, R8, R16 ;  /* 0x0000000008107229 */ /* 0x008fe40000000010 */
[----:B------:R-:W-:-:S07]  /*1690*/  DADD R18, R10, R18 ;  /* 0x000000000a127229 */ /* 0x000fce0000000012 */
[----:B------:R2:W-:Y:S04]  /*16a0*/  STG.E.128 desc[UR14][R2.64], R16 ;  /* 0x0000001002007986 */ /* 0x0005e8000c101d0e */
.L_x_15:
[----:B------:R-:W-:-:S04]  /*16b0*/  ULOP3.LUT UR6, UR10, 0x1, URZ, 0xc0, !UPT ;  /* 0x000000010a067892 */ /* 0x000fc8000f8ec0ff */
[----:B------:R-:W-:-:S06]  /*16c0*/  UISETP.NE.U32.AND UP0, UPT, UR6, 0x1, UPT ;  /* 0x000000010600788c */ /* 0x000fcc000bf05070 */
[----:B------:R-:W-:-:S13]  /*16d0*/  PLOP3.LUT P0, PT, PT, PT, UP0, 0x80, 0x8 ;  /* 0x000000000008781c */ /* 0x000fda0003f0f008 */
[----:B------:R-:W-:Y:S05]  /*16e0*/  @P0 EXIT ;  /* 0x000000000000094d */ /* 0x000fea0003800000 */
[----:B-12---:R-:W-:Y:S01]  /*16f0*/  IABS R5, UR10 ;  /* 0x0000000a00057c13 */ /* 0x006fe20008000000 */
[----:B------:R-:W-:Y:S01]  /*1700*/  VIADD R6, R6, UR5 ;  /* 0x0000000506067c36 */ /* 0x000fe20008000000 */
[----:B------:R-:W-:Y:S02]  /*1710*/  ISETP.NE.AND P2, PT, RZ, UR10, PT ;  /* 0x0000000aff007c0c */ /* 0x000fe4000bf45270 */
[----:B------:R-:W1:Y:S02]  /*1720*/  I2F.RP R0, R5 ;  /* 0x0000000500007306 */ /* 0x000e640000209400 */
[----:B0-----:R-:W-:Y:S02]  /*1730*/  IABS R12, R6 ;  /* 0x00000006000c7213 */ /* 0x001fe40000000000 */
[----:B------:R-:W-:-:S04]  /*1740*/  ISETP.GE.AND P1, PT, R6, RZ, PT ;  /* 0x000000ff0600720c */ /* 0x000fc80003f26270 */
[----:B-1----:R-:W0:Y:S02]  /*1750*/  MUFU.RCP R0, R0 ;  /* 0x0000000000007308 */ /* 0x002e240000001000 */
[----:B0-----:R-:W-:-:S06]  /*1760*/  VIADD R4, R0, 0xffffffe ;  /* 0x0ffffffe00047836 */ /* 0x001fcc0000000000 */
[----:B------:R-:W0:Y:S02]  /*1770*/  F2I.FTZ.U32.TRUNC.NTZ R3, R4 ;  /* 0x0000000400037305 */ /* 0x000e24000021f000 */
[----:B0-----:R-:W-:-:S05]  /*1780*/  IADD3 R2, PT, PT, RZ, -R3, RZ ;  /* 0x80000003ff027210 */ /* 0x001fca0007ffe0ff */
[----:B------:R-:W-:Y:S01]  /*1790*/  IMAD R7, R2, R5, RZ ;  /* 0x0000000502077224 */ /* 0x000fe200078e02ff */
[----:B------:R-:W-:-:S05]  /*17a0*/  MOV R2, RZ ;  /* 0x000000ff00027202 */ /* 0x000fca0000000f00 */
        /* <DEDUP_REMOVED lines=10> */
[----:B------:R-:W-:-:S03]  /*1850*/  MOV R5, UR4 ;  /* 0x0000000400057c02 */ /* 0x000fc60008000f00 */
[----:B------:R-:W-:Y:S01]  /*1860*/  @!P1 IMAD.MOV R0, RZ, RZ, -R0 ;  /* 0x000000ffff009224 */ /* 0x000fe200078e0a00 */
[----:B------:R-:W-:-:S05]  /*1870*/  @!P2 LOP3.LUT R0, RZ, UR10, RZ, 0x33, !PT ;  /* 0x0000000aff00ac12 */ /* 0x000fca000f8e33ff */
[----:B------:R-:W-:-:S04]  /*1880*/  IMAD R5, R5, UR10, R0 ;  /* 0x0000000a05057c24 */ /* 0x000fc8000f8e0200 */
[----:B0-----:R-:W-:-:S05]  /*1890*/  IMAD.WIDE R2, R5, 0x10, R2 ;  /* 0x0000001005027825 */ /* 0x001fca00078e0202 */
[----:B------:R-:W2:Y:S02]  /*18a0*/  LDG.E.128 R4, desc[UR14][R2.64] ;  /* 0x0000000e02047981 */ /* 0x000ea4000c1e1d00 */
[----:B--2--5:R-:W-:Y:S02]  /*18b0*/  DADD R4, R8, R4 ;  /* 0x0000000008047229 */ /* 0x024fe40000000004 */
[----:B------:R-:W-:-:S07]  /*18c0*/  DADD R6, R10, R6 ;  /* 0x000000000a067229 */ /* 0x000fce0000000006 */
[----:B------:R-:W-:Y:S01]  /*18d0*/  STG.E.128 desc[UR14][R2.64], R4 ;  /* 0x0000000402007986 */ /* 0x000fe2000c101d0e */
[----:B------:R-:W-:Y:S05]  /*18e0*/  EXIT ;  /* 0x000000000000794d */ /* 0x000fea0003800000 */
.L_x_16:
        /* <DEDUP_REMOVED lines=9> */
.L_x_54:


//--------------------- .text.incUpdate           --------------------------
	.section	.text.incUpdate,"ax",@progbits
	.align	128
        .global         incUpdate
        .type           incUpdate,@function
        .size           incUpdate,(.L_x_55 - incUpdate)
        .other          incUpdate,@"STO_CUDA_ENTRY STV_DEFAULT"
incUpdate:
.text.incUpdate:
[----:B------:R-:W-:Y:S01]  /*0000*/  LDC R1, c[0x0][0x37c] ;  /* 0x0000df00ff017b82 */ /* 0x000fe20000000800 */
[----:B------:R-:W0:Y:S01]  /*0010*/  LDCU.U8 UR4, c[0x0][0x398] ;  /* 0x00007300ff0477ac */ /* 0x000e220008000000 */
[----:B------:R-:W1:Y:S06]  /*0020*/  S2R R3, SR_TID.X ;  /* 0x0000000000037919 */ /* 0x000e6c0000002100 */
[----:B------:R-:W1:Y:S08]  /*0030*/  S2UR UR5, SR_CTAID.X ;  /* 0x00000000000579c3 */ /* 0x000e700000002500 */
[----:B------:R-:W1:Y:S01]  /*0040*/  LDC R0, c[0x0][0x360] ;  /* 0x0000d800ff007b82 */ /* 0x000e620000000800 */
[----:B0-----:R-:W-:-:S04]  /*0050*/  UPRMT UR4, UR4, 0x8880, URZ ;  /* 0x0000888004047896 */ /* 0x001fc800080000ff */
[----:B------:R-:W-:Y:S01]  /*0060*/  UISETP.NE.AND UP0, UPT, UR4, URZ, UPT ;  /* 0x000000ff0400728c */ /* 0x000fe2000bf05270 */
[----:B-1----:R-:W-:-:S08]  /*0070*/  IMAD R0, R0, UR5, R3 ;  /* 0x0000000500007c24 */ /* 0x002fd0000f8e0203 */
[----:B------:R-:W-:Y:S05]  /*0080*/  BRA.U !UP0, `(.L_x_17) ;  /* 0x0000000108ac7547 */ /* 0x000fea000b800000 */
[----:B------:R-:W0:Y:S01]  /*0090*/  LDC R7, c[0x0][0x380] ;  /* 0x0000e000ff077b82 */ /* 0x000e220000000800 */
[----:B------:R-:W-:Y:S01]  /*00a0*/  IABS R6, R0 ;  /* 0x0000000000067213 */ /* 0x000fe20000000000 */
[----:B------:R-:W1:Y:S01]  /*00b0*/  LDCU UR4, c[0x0][0x39c] ;  /* 0x00007380ff0477ac */ /* 0x000e620008000800 */
[----:B0-----:R-:W-:-:S04]  /*00c0*/  IABS R2, R7 ;  /* 0x0000000700027213 */ /* 0x001fc80000000000 */
[----:B------:R-:W0:Y:S08]  /*00d0*/  I2F.RP R3, R2 ;  /* 0x0000000200037306 */ /* 0x000e300000209400 */
[----:B0-----:R-:W0:Y:S02]  /*00e0*/  MUFU.RCP R3, R3 ;  /* 0x0000000300037308 */ /* 0x001e240000001000 */
[----:B0-----:R-:W-:-:S06]  /*00f0*/  VIADD R5, R3, 0xffffffe ;  /* 0x0ffffffe03057836 */ /* 0x001fcc0000000000 */
[----:B------:R-:W0:Y:S02]  /*0100*/  F2I.FTZ.U32.TRUNC.NTZ R5, R5 ;  /* 0x0000000500057305 */ /* 0x000e24000021f000 */
[----:B0-----:R-:W-:-:S04]  /*0110*/  IMAD R4, R5, R2, RZ ;  /* 0x0000000205047224 */ /* 0x001fc800078e02ff */
[----:B------:R-:W-:Y:S02]  /*0120*/  IMAD.MOV R9, RZ, RZ, -R4 ;  /* 0x000000ffff097224 */ /* 0x000fe400078e0a04 */
[----:B------:R-:W-:-:S05]  /*0130*/  HFMA2 R4, -RZ, RZ, 0, 0 ;  /* 0x00000000ff047431 */ /* 0x000fca00000001ff */
[----:B------:R-:W-:-:S04]  /*0140*/  IMAD.HI.U32 R4, R5, R9, R4 ;  /* 0x0000000905047227 */ /* 0x000fc800078e0004 */
[----:B------:R-:W-:-:S04]  /*0150*/  IMAD.MOV.U32 R9, RZ, RZ, R6 ;  /* 0x000000ffff097224 */ /* 0x000fc800078e0006 */
[----:B------:R-:W-:-:S04]  /*0160*/  IMAD.HI.U32 R6, R4, R9, RZ ;  /* 0x0000000904067227 */ /* 0x000fc800078e00ff */
[----:B------:R-:W-:-:S04]  /*0170*/  IMAD.MOV R8, RZ, RZ, -R6 ;  /* 0x000000ffff087224 */ /* 0x000fc800078e0a06 */
[----:B------:R-:W-:-:S05]  /*0180*/  IMAD R3, R2, R8, R9 ;  /* 0x0000000802037224 */ /* 0x000fca00078e0209 */
[----:B------:R-:W-:-:S13]  /*0190*/  ISETP.GT.U32.AND P2, PT, R2, R3, PT ;  /* 0x000000030200720c */ /* 0x000fda0003f44070 */
[----:B------:R-:W-:Y:S01]  /*01a0*/  @!P2 IADD3 R3, PT, PT, R3, -R2, RZ ;  /* 0x800000020303a210 */ /* 0x000fe20007ffe0ff */
[----:B------:R-:W-:-:S03]  /*01b0*/  @!P2 VIADD R6, R6, 0x1 ;  /* 0x000000010606a836 */ /* 0x000fc60000000000 */
[----:B------:R-:W-:Y:S02]  /*01c0*/  ISETP.GE.U32.AND P1, PT, R3, R2, PT ;  /* 0x000000020300720c */ /* 0x000fe40003f26070 */
[----:B------:R-:W-:-:S04]  /*01d0*/  LOP3.LUT R3, R0, R7, RZ, 0x3c, !PT ;  /* 0x0000000700037212 */ /* 0x000fc800078e3cff */
[----:B------:R-:W-:Y:S02]  /*01e0*/  ISETP.GE.AND P0, PT, R3, RZ, PT ;  /* 0x000000ff0300720c */ /* 0x000fe40003f06270 */
[----:B------:R-:W-:-:S05]  /*01f0*/  LOP3.LUT R3, RZ, R7, RZ, 0x33, !PT ;  /* 0x00000007ff037212 */ /* 0x000fca00078e33ff */
[----:B------:R-:W-:Y:S01]  /*0200*/  @P1 VIADD R6, R6, 0x1 ;  /* 0x0000000106061836 */ /* 0x000fe20000000000 */
[----:B------:R-:W-:-:S05]  /*0210*/  ISETP.NE.AND P1, PT, R7, RZ, PT ;  /* 0x000000ff0700720c */ /* 0x000fca0003f25270 */
[----:B------:R-:W-:-:S04]  /*0220*/  @!P0 IADD3 R6, PT, PT, -R6, RZ, RZ ;  /* 0x000000ff06068210 */ /* 0x000fc80007ffe1ff */
[----:B------:R-:W-:-:S05]  /*0230*/  SEL R8, R3, R6, !P1 ;  /* 0x0000000603087207 */ /* 0x000fca0004800000 */
[----:B------:R-:W-:-:S04]  /*0240*/  IMAD.MOV R5, RZ, RZ, -R8 ;  /* 0x000000ffff057224 */ /* 0x000fc800078e0a08 */
[----:B------:R-:W-:-:S04]  /*0250*/  IMAD R5, R7, R5, R0 ;  /* 0x0000000507057224 */ /* 0x000fc800078e0200 */
[----:B-1----:R-:W-:-:S05]  /*0260*/  IMAD R5, R5, UR4, RZ ;  /* 0x0000000405057c24 */ /* 0x002fca000f8e02ff */
[----:B------:R-:W-:Y:S02]  /*0270*/  IABS R7, R5 ;  /* 0x0000000500077213 */ /* 0x000fe40000000000 */
[----:B------:R-:W-:-:S03]  /*0280*/  ISETP.GE.AND P2, PT, R5, RZ, PT ;  /* 0x000000ff0500720c */ /* 0x000fc60003f46270 */
[----:B------:R-:W-:-:S04]  /*0290*/  IMAD.HI.U32 R6, R4, R7, RZ ;  /* 0x0000000704067227 */ /* 0x000fc800078e00ff */
[----:B------:R-:W-:-:S04]  /*02a0*/  IMAD.MOV R6, RZ, RZ, -R6 ;  /* 0x000000ffff067224 */ /* 0x000fc800078e0a06 */
[----:B------:R-:W-:-:S05]  /*02b0*/  IMAD R7, R2, R6, R7 ;  /* 0x0000000602077224 */ /* 0x000fca00078e0207 */
[----:B------:R-:W-:-:S13]  /*02c0*/  ISETP.GT.U32.AND P0, PT, R2, R7, PT ;  /* 0x000000070200720c */ /* 0x000fda0003f04070 */
[----:B------:R-:W-:-:S04]  /*02d0*/  @!P0 IADD3 R7, PT, PT, R7, -R2, RZ ;  /* 0x8000000207078210 */ /* 0x000fc80007ffe0ff */
[----:B------:R-:W-:-:S13]  /*02e0*/  ISETP.GT.U32.AND P0, PT, R2, R7, PT ;  /* 0x000000070200720c */ /* 0x000fda0003f04070 */
[----:B------:R-:W-:-:S04]  /*02f0*/  @!P0 IMAD.IADD R7, R7, 0x1, -R2 ;  /* 0x0000000107078824 */ /* 0x000fc800078e0a02 */
[----:B------:R-:W-:-:S05]  /*0300*/  @!P2 IMAD.MOV R7, RZ, RZ, -R7 ;  /* 0x000000ffff07a224 */ /* 0x000fca00078e0a07 */
[----:B------:R-:W-:-:S04]  /*0310*/  SEL R7, R3, R7, !P1 ;  /* 0x0000000703077207 */ /* 0x000fc80004800000 */
[----:B------:R-:W-:Y:S01]  /*0320*/  IADD3 R8, PT, PT, R8, R7, RZ ;  /* 0x0000000708087210 */ /* 0x000fe20007ffe0ff */
[----:B------:R-:W-:Y:S06]  /*0330*/  BRA `(.L_x_18) ;  /* 0x0000000000a87947 */ /* 0x000fec0003800000 */
.L_x_17:
[----:B------:R-:W0:Y:S01]  /*0340*/  LDC R5, c[0x0][0x380] ;  /* 0x0000e000ff057b82 */ /* 0x000e220000000800 */
[----:B------:R-:W-:Y:S01]  /*0350*/  IABS R8, R0 ;  /* 0x0000000000087213 */ /* 0x000fe20000000000 */
[----:B------:R-:W1:Y:S01]  /*0360*/  LDCU UR4, c[0x0][0x39c] ;  /* 0x00007380ff0477ac */ /* 0x000e620008000800 */
[----:B0-----:R-:W-:-:S04]  /*0370*/  IABS R2, R5 ;  /* 0x0000000500027213 */ /* 0x001fc80000000000 */
[----:B------:R-:W0:Y:S08]  /*0380*/  I2F.RP R3, R2 ;  /* 0x0000000200037306 */ /* 0x000e300000209400 */
[----:B0-----:R-:W0:Y:S02]  /*0390*/  MUFU.RCP R3, R3 ;  /* 0x0000000300037308 */ /* 0x001e240000001000 */
[----:B0-----:R-:W-:Y:S01]  /*03a0*/  VIADD R6, R3, 0xffffffe ;  /* 0x0ffffffe03067836 */ /* 0x001fe20000000000 */
[----:B------:R-:W-:-:S05]  /*03b0*/  LOP3.LUT R3, R0, R5, RZ, 0x3c, !PT ;  /* 0x0000000500037212 */ /* 0x000fca00078e3cff */
[----:B------:R0:W2:Y:S01]  /*03c0*/  F2I.FTZ.U32.TRUNC.NTZ R7, R6 ;  /* 0x0000000600077305 */ /* 0x0000a2000021f000 */
[----:B------:R-:W-:Y:S02]  /*03d0*/  ISETP.GE.AND P0, PT, R3, RZ, PT ;  /* 0x000000ff0300720c */ /* 0x000fe40003f06270 */
[----:B------:R-:W-:Y:S02]  /*03e0*/  LOP3.LUT R3, RZ, R5, RZ, 0x33, !PT ;  /* 0x00000005ff037212 */ /* 0x000fe400078e33ff */
[----:B0-----:R-:W-:Y:S01]  /*03f0*/  MOV R6, RZ ;  /* 0x000000ff00067202 */ /* 0x001fe20000000f00 */
[----:B--2---:R-:W-:-:S04]  /*0400*/  IMAD R4, R7, R2, RZ ;  /* 0x0000000207047224 */ /* 0x004fc800078e02ff */
[----:B------:R-:W-:-:S04]  /*0410*/  IMAD.MOV R9, RZ, RZ, -R4 ;  /* 0x000000ffff097224 */ /* 0x000fc800078e0a04 */
[----:B------:R-:W-:-:S04]  /*0420*/  IMAD.HI.U32 R4, R7, R9, R6 ;  /* 0x0000000907047227 */ /* 0x000fc800078e0006 */
[----:B------:R-:W-:-:S04]  /*0430*/  IMAD.MOV.U32 R7, RZ, RZ, R8 ;  /* 0x000000ffff077224 */ /* 0x000fc800078e0008 */
[----:B------:R-:W-:-:S04]  /*0440*/  IMAD.HI.U32 R6, R4, R7, RZ ;  /* 0x0000000704067227 */ /* 0x000fc800078e00ff */
[----:B------:R-:W-:-:S04]  /*0450*/  IMAD.MOV R8, RZ, RZ, -R6 ;  /* 0x000000ffff087224 */ /* 0x000fc800078e0a06 */
[----:B------:R-:W-:-:S05]  /*0460*/  IMAD R7, R2, R8, R7 ;  /* 0x0000000802077224 */ /* 0x000fca00078e0207 */
[----:B------:R-:W-:-:S13]  /*0470*/  ISETP.GT.U32.AND P1, PT, R2, R7, PT ;  /* 0x000000070200720c */ /* 0x000fda0003f24070 */
[-C--:B------:R-:W-:Y:S01]  /*0480*/  @!P1 IADD3 R7, PT, PT, R7, -R2.reuse, RZ ;  /* 0x8000000207079210 */ /* 0x080fe20007ffe0ff */
[----:B------:R-:W-:Y:S01]  /*0490*/  @!P1 VIADD R6, R6, 0x1 ;  /* 0x0000000106069836 */ /* 0x000fe20000000000 */
[----:B------:R-:W-:Y:S02]  /*04a0*/  ISETP.NE.AND P1, PT, R5, RZ, PT ;  /* 0x000000ff0500720c */ /* 0x000fe40003f25270 */
[----:B------:R-:W-:-:S13]  /*04b0*/  ISETP.GE.U32.AND P2, PT, R7, R2, PT ;  /* 0x000000020700720c */ /* 0x000fda0003f46070 */
[----:B------:R-:W-:-:S05]  /*04c0*/  @P2 VIADD R6, R6, 0x1 ;  /* 0x0000000106062836 */ /* 0x000fca0000000000 */
[----:B------:R-:W-:-:S04]  /*04d0*/  @!P0 IADD3 R6, PT, PT, -R6, RZ, RZ ;  /* 0x000000ff06068210 */ /* 0x000fc80007ffe1ff */
[----:B------:R-:W-:-:S05]  /*04e0*/  SEL R6, R3, R6, !P1 ;  /* 0x0000000603067207 */ /* 0x000fca0004800000 */
[----:B-1----:R-:W-:Y:S02]  /*04f0*/  IMAD R8, R6, UR4, RZ ;  /* 0x0000000406087c24 */ /* 0x002fe4000f8e02ff */
[----:B------:R-:W-:-:S03]  /*0500*/  IMAD.MOV R6, RZ, RZ, -R6 ;  /* 0x000000ffff067224 */ /* 0x000fc600078e0a06 */
[----:B------:R-:W-:Y:S01]  /*0510*/  IABS R9, R8 ;  /* 0x0000000800097213 */ /* 0x000fe20000000000 */
[----:B------:R-:W-:Y:S01]  /*0520*/  IMAD R6, R5, R6, R0 ;  /* 0x0000000605067224 */ /* 0x000fe200078e0200 */
        /* <DEDUP_REMOVED lines=9> */
[----:B------:R-:W-:-:S04]  /*05c0*/  SEL R7, R3, R7, !P1 ;  /* 0x0000000703077207 */ /* 0x000fc80004800000 */
[----:B------:R-:W-:-:S07]  /*05d0*/  IADD3 R8, PT, PT, R6, R7, RZ ;  /* 0x0000000706087210 */ /* 0x000fce0007ffe0ff */
.L_x_18:
[----:B------:R-:W-:Y:S01]  /*05e0*/  IABS R9, R8 ;  /* 0x0000000800097213 */ /* 0x000fe20000000000 */
[----:B------:R-:W0:Y:S01]  /*05f0*/  LDC.64 R6, c[0x0][0x390] ;  /* 0x0000e400ff067b82 */ /* 0x000e220000000a00 */
[----:B------:R-:W-:Y:S01]  /*0600*/  ISETP.GE.AND P2, PT, R8, RZ, PT ;  /* 0x000000ff0800720c */ /* 0x000fe20003f46270 */
[----:B------:R-:W1:Y:S02]  /*0610*/  LDCU.64 UR4, c[0x0][0x358] ;  /* 0x00006b00ff0477ac */ /* 0x000e640008000a00 */
[----:B------:R-:W-:-:S04]  /*0620*/  IMAD.HI.U32 R4, R4, R9, RZ ;  /* 0x0000000904047227 */ /* 0x000fc800078e00ff */
[----:B------:R-:W-:-:S04]  /*0630*/  IMAD.MOV R4, RZ, RZ, -R4 ;  /* 0x000000ffff047224 */ /* 0x000fc800078e0a04 */
[C---:B------:R-:W-:Y:S02]  /*0640*/  IMAD R9, R2.reuse, R4, R9 ;  /* 0x0000000402097224 */ /* 0x040fe400078e0209 */
[----:B------:R-:W2:Y:S03]  /*0650*/  LDC.64 R4, c[0x0][0x388] ;  /* 0x0000e200ff047b82 */ /* 0x000ea60000000a00 */
[----:B------:R-:W-:-:S13]  /*0660*/  ISETP.GT.U32.AND P0, PT, R2, R9, PT ;  /* 0x000000090200720c */ /* 0x000fda0003f04070 */
[----:B------:R-:W-:-:S04]  /*0670*/  @!P0 IADD3 R9, PT, PT, R9, -R2, RZ ;  /* 0x8000000209098210 */ /* 0x000fc80007ffe0ff */
[----:B------:R-:W-:-:S13]  /*0680*/  ISETP.GT.U32.AND P0, PT, R2, R9, PT ;  /* 0x000000090200720c */ /* 0x000fda0003f04070 */
[----:B------:R-:W-:-:S05]  /*0690*/  @!P0 IMAD.IADD R9, R9, 0x1, -R2 ;  /* 0x0000000109098824 */ /* 0x000fca00078e0a02 */
[----:B------:R-:W-:-:S04]  /*06a0*/  @!P2 IADD3 R9, PT, PT, -R9, RZ, RZ ;  /* 0x000000ff0909a210 */ /* 0x000fc80007ffe1ff */
[----:B------:R-:W-:Y:S01]  /*06b0*/  SEL R9, R3, R9, !P1 ;  /* 0x0000000903097207 */ /* 0x000fe20004800000 */
[----:B--2---:R-:W-:-:S04]  /*06c0*/  IMAD.WIDE R2, R0, 0x10, R4 ;  /* 0x0000001000027825 */ /* 0x004fc800078e0204 */
[----:B0-----:R-:W-:Y:S02]  /*06d0*/  IMAD.WIDE R4, R9, 0x10, R6 ;  /* 0x0000001009047825 */ /* 0x001fe400078e0206 */
[----:B-1----:R-:W2:Y:S04]  /*06e0*/  LDG.E.128 R8, desc[UR4][R2.64] ;  /* 0x0000000402087981 */ /* 0x002ea8000c1e1d00 */
[----:B------:R-:W2:Y:S02]  /*06f0*/  LDG.E.128 R4, desc[UR4][R4.64] ;  /* 0x0000000404047981 */ /* 0x000ea4000c1e1d00 */
[----:B--2---:R-:W-:Y:S02]  /*0700*/  DADD R8, R8, R4 ;  /* 0x0000000008087229 */ /* 0x004fe40000000004 */
[----:B------:R-:W-:-:S07]  /*0710*/  DADD R10, R10, R6 ;  /* 0x000000000a0a7229 */ /* 0x000fce0000000006 */
[----:B------:R-:W-:Y:S01]  /*0720*/  STG.E.128 desc[UR4][R2.64], R8 ;  /* 0x0000000802007986 */ /* 0x000fe2000c101d04 */
[----:B------:R-:W-:Y:S05]  /*0730*/  EXIT ;  /* 0x000000000000794d */ /* 0x000fea0003800000 */
.L_x_19:
        /* <DEDUP_REMOVED lines=12> */
.L_x_55:


//--------------------- .text.computeVec          --------------------------
	.section	.text.computeVec,"ax",@progbits
	.align	128
        .global         computeVec
        .type           computeVec,@function
        .size           computeVec,(.L_x_50 - computeVec)
        .other          computeVec,@"STO_CUDA_ENTRY STV_DEFAULT"
computeVec:
.text.computeVec:
[----:B------:R-:W0:Y:S01]  /*0000*/  LDC R1, c[0x0][0x37c] ;  /* 0x0000df00ff017b82 */ /* 0x000e220000000800 */
[----:B------:R-:W1:Y:S07]  /*0010*/  S2R R2, SR_TID.X ;  /* 0x0000000000027919 */ /* 0x000e6e0000002100 */
[----:B------:R-:W1:Y:S01]  /*0020*/  S2UR UR4, SR_CTAID.X ;  /* 0x00000000000479c3 */ /* 0x000e620000002500 */
[----:B0-----:R-:W-:-:S07]  /*0030*/  VIADD R1, R1, 0xffffffe0 ;  /* 0xffffffe001017836 */ /* 0x001fce0000000000 */
[----:B------:R-:W1:Y:S08]  /*0040*/  LDC R5, c[0x0][0x360] ;  /* 0x0000d800ff057b82 */ /* 0x000e700000000800 */
[----:B------:R-:W0:Y:S01]  /*0050*/  LDC R0, c[0x0][0x380] ;  /* 0x0000e000ff007b82 */ /* 0x000e220000000800 */
[----:B-1----:R-:W-:-:S05]  /*0060*/  IMAD R5, R5, UR4, R2 ;  /* 0x0000000405057c24 */ /* 0x002fca000f8e0202 */
[----:B0-----:R-:W-:-:S13]  /*0070*/  ISETP.GE.AND P0, PT, R5, R0, PT ;  /* 0x000000000500720c */ /* 0x001fda0003f06270 */
[----:B------:R-:W-:Y:S05]  /*0080*/  @P0 EXIT ;  /* 0x000000000000094d */ /* 0x000fea0003800000 */
[----:B------:R-:W0:Y:S01]  /*0090*/  LDCU.U8 UR4, c[0x0][0x3b0] ;  /* 0x00007600ff0477ac */ /* 0x000e220008000000 */
[----:B------:R-:W1:Y:S01]  /*00a0*/  LDCU.64 UR6, c[0x0][0x358] ;  /* 0x00006b00ff0677ac */ /* 0x000e620008000a00 */
[----:B0-----:R-:W-:-:S04]  /*00b0*/  UPRMT UR4, UR4, 0x8880, URZ ;  /* 0x0000888004047896 */ /* 0x001fc800080000ff */
[----:B------:R-:W-:-:S09]  /*00c0*/  UISETP.NE.AND UP0, UPT, UR4, URZ, UPT ;  /* 0x000000ff0400728c */ /* 0x000fd2000bf05270 */
[----:B-1----:R-:W-:Y:S05]  /*00d0*/  BRA.U !UP0, `(.L_x_20) ;  /* 0x0000000d08507547 */ /* 0x002fea000b800000 */
[----:B------:R-:W-:Y:S01]  /*00e0*/  IABS R7, R0 ;  /* 0x0000000000077213 */ /* 0x000fe20000000000 */
[----:B------:R-:W0:Y:S01]  /*00f0*/  LDCU UR4, c[0x0][0x390] ;  /* 0x00007200ff0477ac */ /* 0x000e220008000800 */
[----:B------:R-:W-:Y:S02]  /*0100*/  BSSY.RECONVERGENT B0, `(.L_x_21) ;  /* 0x0000023000007945 */ /* 0x000fe40003800200 */
[----:B------:R-:W1:Y:S08]  /*0110*/  I2F.RP R6, R7 ;  /* 0x0000000700067306 */ /* 0x000e700000209400 */
[----:B-1----:R-:W1:Y:S01]  /*0120*/  MUFU.RCP R6, R6 ;  /* 0x0000000600067308 */ /* 0x002e620000001000 */
[----:B0-----:R-:W-:-:S05]  /*0130*/  IMAD R4, R5, UR4, RZ ;  /* 0x0000000405047c24 */ /* 0x001fca000f8e02ff */
[----:B------:R-:W-:Y:S01]  /*0140*/  ISETP.GE.AND P2, PT, R4, RZ, PT ;  /* 0x000000ff0400720c */ /* 0x000fe20003f46270 */
[----:B-1----:R-:W-:Y:S01]  /*0150*/  VIADD R2, R6, 0xffffffe ;  /* 0x0ffffffe06027836 */ /* 0x002fe20000000000 */
[----:B------:R-:W-:-:S03]  /*0160*/  IABS R6, R4 ;  /* 0x0000000400067213 */ /* 0x000fc60000000000 */
[----:B------:R0:W1:Y:S02]  /*0170*/  F2I.FTZ.U32.TRUNC.NTZ R3, R2 ;  /* 0x0000000200037305 */ /* 0x000064000021f000 */
[----:B0-----:R-:W-:Y:S02]  /*0180*/  IMAD.MOV.U32 R2, RZ, RZ, RZ ;  /* 0x000000ffff027224 */ /* 0x001fe400078e00ff */
[----:B-1----:R-:W-:-:S04]  /*0190*/  IMAD.MOV R8, RZ, RZ, -R3 ;  /* 0x000000ffff087224 */ /* 0x002fc800078e0a03 */
[----:B------:R-:W-:-:S04]  /*01a0*/  IMAD R9, R8, R7, RZ ;  /* 0x0000000708097224 */ /* 0x000fc800078e02ff */
[----:B------:R-:W-:-:S06]  /*01b0*/  IMAD.HI.U32 R3, R3, R9, R2 ;  /* 0x0000000903037227 */ /* 0x000fcc00078e0002 */
[----:B------:R-:W-:-:S04]  /*01c0*/  IMAD.HI.U32 R3, R3, R6, RZ ;  /* 0x0000000603037227 */ /* 0x000fc800078e00ff */
[----:B------:R-:W-:-:S04]  /*01d0*/  IMAD.MOV R3, RZ, RZ, -R3 ;  /* 0x000000ffff037224 */ /* 0x000fc800078e0a03 */
[----:B------:R-:W-:Y:S01]  /*01e0*/  IMAD R2, R7, R3, R6 ;  /* 0x0000000307027224 */ /* 0x000fe200078e0206 */
[----:B------:R-:W-:-:S04]  /*01f0*/  I2FP.F32.S32 R3, R0 ;  /* 0x0000000000037245 */ /* 0x000fc80000201400 */
[----:B------:R-:W-:Y:S01]  /*0200*/  ISETP.GT.U32.AND P0, PT, R7, R2, PT ;  /* 0x000000020700720c */ /* 0x000fe20003f04070 */
[----:B------:R-:W0:-:S12]  /*0210*/  MUFU.RCP R4, R3 ;  /* 0x0000000300047308 */ /* 0x000e180000001000 */
[----:B------:R-:W-:Y:S01]  /*0220*/  @!P0 IMAD.IADD R2, R2, 0x1, -R7 ;  /* 0x0000000102028824 */ /* 0x000fe200078e0a07 */
[----:B------:R-:W-:-:S04]  /*0230*/  ISETP.NE.AND P0, PT, R0, RZ, PT ;  /* 0x000000ff0000720c */ /* 0x000fc80003f05270 */
[----:B------:R-:W-:-:S13]  /*0240*/  ISETP.GT.U32.AND P1, PT, R7, R2, PT ;  /* 0x000000020700720c */ /* 0x000fda0003f24070 */
[----:B------:R-:W-:Y:S02]  /*0250*/  @!P1 IMAD.IADD R2, R2, 0x1, -R7 ;  /* 0x0000000102029824 */ /* 0x000fe400078e0a07 */
[----:B0-----:R-:W-:Y:S02]  /*0260*/  FFMA R7, -R3, R4, 1 ;  /* 0x3f80000003077423 */ /* 0x001fe40000000104 */
[----:B------:R-:W-:Y:S01]  /*0270*/  @!P2 IMAD.MOV R2, RZ, RZ, -R2 ;  /* 0x000000ffff02a224 */ /* 0x000fe200078e0a02 */
[----:B------:R-:W-:Y:S01]  /*0280*/  @!P0 LOP3.LUT R2, RZ, R0, RZ, 0x33, !PT ;  /* 0x00000000ff028212 */ /* 0x000fe200078e33ff */
[----:B------:R-:W-:-:S03]  /*0290*/  FFMA R7, R4, R7, R4 ;  /* 0x0000000704077223 */ /* 0x000fc60000000004 */
[----:B------:R-:W-:-:S05]  /*02a0*/  I2FP.F32.S32 R0, R2 ;  /* 0x0000000200007245 */ /* 0x000fca0000201400 */
[----:B------:R-:W-:-:S04]  /*02b0*/  FMUL R0, R0, 6.2831854820251464844 ;  /* 0x40c90fdb00007820 */ /* 0x000fc80000400000 */
[----:B------:R-:W0:Y:S01]  /*02c0*/  FCHK P0, R0, R3 ;  /* 0x0000000300007302 */ /* 0x000e220000000000 */
[----:B------:R-:W-:-:S04]  /*02d0*/  FFMA R2, R0, R7, RZ ;  /* 0x0000000700027223 */ /* 0x000fc800000000ff */
[----:B------:R-:W-:-:S04]  /*02e0*/  FFMA R4, -R3, R2, R0 ;  /* 0x0000000203047223 */ /* 0x000fc80000000100 */
[----:B------:R-:W-:Y:S01]  /*02f0*/  FFMA R7, R7, R4, R2 ;  /* 0x0000000407077223 */ /* 0x000fe20000000002 */
[----:B0-----:R-:W-:Y:S06]  /*0300*/  @!P0 BRA `(.L_x_22) ;  /* 0x0000000000088947 */ /* 0x001fec0003800000 */
[----:B------:R-:W-:-:S07]  /*0310*/  MOV R2, 0x330 ;  /* 0x0000033000027802 */ /* 0x000fce0000000f00 */
[----:B------:R-:W-:Y:S05]  /*0320*/  CALL.REL.NOINC `($__internal_1_$__cuda_sm3x_div_rn_noftz_f32_slowpath) ;  /* 0x0000001800187944 */ /* 0x000fea0003c00000 */
.L_x_22:
[----:B------:R-:W-:Y:S05]  /*0330*/  BSYNC.RECONVERGENT B0 ;  /* 0x0000000000007941 */ /* 0x000fea0003800200 */
.L_x_21:
[C---:B------:R-:W-:Y:S01]  /*0340*/  FMUL R0, R7.reuse, 0.63661974668502807617 ;  /* 0x3f22f98307007820 */ /* 0x040fe20000400000 */
[----:B------:R-:W-:Y:S01]  /*0350*/  FSETP.GE.AND P0, PT, |R7|, 105615, PT ;  /* 0x47ce47800700780b */ /* 0x000fe20003f06200 */
[----:B------:R-:W-:Y:S04]  /*0360*/  BSSY.RECONVERGENT B0, `(.L_x_23) ;  /* 0x0000040000007945 */ /* 0x000fe80003800200 */
[----:B------:R-:W0:Y:S02]  /*0370*/  F2I.NTZ R0, R0 ;  /* 0x0000000000007305 */ /* 0x000e240000203100 */
[----:B0-----:R-:W-:Y:S01]  /*0380*/  I2FP.F32.S32 R2, R0 ;  /* 0x0000000000027245 */ /* 0x001fe20000201400 */
[----:B------:R-:W-:-:S04]  /*0390*/  IMAD.MOV.U32 R12, RZ, RZ, R0 ;  /* 0x000000ffff0c7224 */ /* 0x000fc800078e0000 */
[----:B------:R-:W-:-:S04]  /*03a0*/  FFMA R3, R2, -1.5707962512969970703, R7 ;  /* 0xbfc90fda02037823 */ /* 0x000fc80000000007 */
[----:B------:R-:W-:-:S04]  /*03b0*/  FFMA R3, R2, -7.5497894158615963534e-08, R3 ;  /* 0xb3a2216802037823 */ /* 0x000fc80000000003 */
[----:B------:R-:W-:-:S04]  /*03c0*/  FFMA R11, R2, -5.3903029534742383927e-15, R3 ;  /* 0xa7c234c5020b7823 */ /* 0x000fc80000000003 */
[----:B------:R-:W-:Y:S01]  /*03d0*/  IMAD.MOV.U32 R2, RZ, RZ, R11 ;  /* 0x000000ffff027224 */ /* 0x000fe200078e000b */
[----:B------:R-:W-:Y:S06]  /*03e0*/  @!P0 BRA `(.L_x_24) ;  /* 0x0000000000dc8947 */ /* 0x000fec0003800000 */
[----:B------:R-:W-:-:S13]  /*03f0*/  FSETP.NEU.AND P0, PT, |R7|, +INF , PT ;  /* 0x7f8000000700780b */ /* 0x000fda0003f0d200 */
[----:B------:R-:W-:Y:S01]  /*0400*/  @!P0 FMUL R2, RZ, R7 ;  /* 0x00000007ff028220 */ /* 0x000fe20000400000 */
[----:B------:R-:W-:Y:S01]  /*0410*/  @!P0 IMAD.MOV.U32 R0, RZ, RZ, RZ ;  /* 0x000000ffff008224 */ /* 0x000fe200078e00ff */
[----:B------:R-:W-:Y:S06]  /*0420*/  @!P0 BRA `(.L_x_24) ;  /* 0x0000000000cc8947 */ /* 0x000fec0003800000 */
[----:B------:R-:W-:Y:S01]  /*0430*/  IMAD.SHL.U32 R2, R7, 0x100, RZ ;  /* 0x0000010007027824 */ /* 0x000fe200078e00ff */
[----:B------:R-:W0:Y:S01]  /*0440*/  LDCU.64 UR8, c[0x4][0xe0] ;  /* 0x01001c00ff0877ac */ /* 0x000e220008000a00 */
[----:B------:R-:W-:Y:S02]  /*0450*/  IMAD.MOV.U32 R6, RZ, RZ, RZ ;  /* 0x000000ffff067224 */ /* 0x000fe400078e00ff */
[----:B------:R-:W-:Y:S01]  /*0460*/  IMAD.MOV.U32 R0, RZ, RZ, R1 ;  /* 0x000000ffff007224 */ /* 0x000fe200078e0001 */
[----:B------:R-:W-:Y:S01]  /*0470*/  LOP3.LUT R15, R2, 0x80000000, RZ, 0xfc, !PT ;  /* 0x80000000020f7812 */ /* 0x000fe200078efcff */
[----:B------:R-:W-:Y:S01]  /*0480*/  UMOV UR5, URZ ;  /* 0x000000ff00057c82 */ /* 0x000fe20008000000 */
[----:B------:R-:W-:-:S05]  /*0490*/  UMOV UR4, URZ ;  /* 0x000000ff00047c82 */ /* 0x000fca0008000000 */
.L_x_25:
[----:B0-----:R-:W-:Y:S02]  /*04a0*/  IMAD.U32 R8, RZ, RZ, UR8 ;  /* 0x00000008ff087e24 */ /* 0x001fe4000f8e00ff */
[----:B------:R-:W-:-:S05]  /*04b0*/  IMAD.U32 R9, RZ, RZ, UR9 ;  /* 0x00000009ff097e24 */ /* 0x000fca000f8e00ff */
[----:B------:R-:W2:Y:S01]  /*04c0*/  LDG.E.CONSTANT R2, desc[UR6][R8.64] ;  /* 0x0000000608027981 */ /* 0x000ea2000c1e9900 */
[----:B------:R-:W-:Y:S02]  /*04d0*/  UIADD3 UR8, UP0, UPT, UR8, 0x4, URZ ;  /* 0x0000000408087890 */ /* 0x000fe4000ff1e0ff */
[----:B------:R-:W-:Y:S02]  /*04e0*/  UIADD3 UR4, UPT, UPT, UR4, 0x1, URZ ;  /* 0x0000000104047890 */ /* 0x000fe4000fffe0ff */
[----:B------:R-:W-:Y:S02]  /*04f0*/  UIADD3.X UR9, UPT, UPT, URZ, UR9, URZ, UP0, !UPT ;  /* 0x00000009ff097290 */ /* 0x000fe400087fe4ff */
[----:B------:R-:W-:Y:S01]  /*0500*/  UISETP.NE.AND UP0, UPT, UR4, 0x6, UPT ;  /* 0x000000060400788c */ /* 0x000fe2000bf05270 */
[----:B--2---:R-:W-:-:S03]  /*0510*/  IMAD.WIDE.U32 R2, R2, R15, RZ ;  /* 0x0000000f02027225 */ /* 0x004fc600078e00ff */
[----:B------:R-:W-:-:S04]  /*0520*/  IADD3 R13, P0, PT, R2, R6, RZ ;  /* 0x00000006020d7210 */ /* 0x000fc80007f1e0ff */
[----:B------:R-:W-:Y:S01]  /*0530*/  IADD3.X R6, PT, PT, R3, UR5, RZ, P0, !PT ;  /* 0x0000000503067c10 */ /* 0x000fe200087fe4ff */
[----:B------:R0:W-:Y:S02]  /*0540*/  STL [R0], R13 ;  /* 0x0000000d00007387 */ /* 0x0001e40000100800 */
[----:B0-----:R-:W-:Y:S01]  /*0550*/  VIADD R0, R0, 0x4 ;  /* 0x0000000400007836 */ /* 0x001fe20000000000 */
[----:B------:R-:W-:Y:S06]  /*0560*/  BRA.U UP0, `(.L_x_25) ;  /* 0xfffffffd00cc7547 */ /* 0x000fec000b83ffff */
[----:B------:R-:W-:Y:S01]  /*0570*/  SHF.R.U32.HI R4, RZ, 0x17, R7 ;  /* 0x00000017ff047819 */ /* 0x000fe20000011607 */
[----:B------:R0:W-:Y:S03]  /*0580*/  STL [R1+0x18], R6 ;  /* 0x0000180601007387 */ /* 0x0001e60000100800 */
[C---:B------:R-:W-:Y:S02]  /*0590*/  LOP3.LUT R0, R4.reuse, 0xe0, RZ, 0xc0, !PT ;  /* 0x000000e004007812 */ /* 0x040fe400078ec0ff */
[----:B------:R-:W-:-:S03]  /*05a0*/  LOP3.LUT P0, RZ, R4, 0x1f, RZ, 0xc0, !PT ;  /* 0x0000001f04ff7812 */ /* 0x000fc6000780c0ff */
[----:B------:R-:W-:-:S05]  /*05b0*/  VIADD R0, R0, 0xffffff80 ;  /* 0xffffff8000007836 */ /* 0x000fca0000000000 */
[----:B------:R-:W-:-:S05]  /*05c0*/  SHF.R.U32.HI R0, RZ, 0x5, R0 ;  /* 0x00000005ff007819 */ /* 0x000fca0000011600 */
[----:B------:R-:W-:-:S05]  /*05d0*/  IMAD R10, R0, -0x4, R1 ;  /* 0xfffffffc000a7824 */ /* 0x000fca00078e0201 */
[----:B------:R-:W2:Y:S04]  /*05e0*/  LDL R0, [R10+0x18] ;  /* 0x000018000a007983 */ /* 0x000ea80000100800 */
[----:B------:R-:W2:Y:S04]  /*05f0*/  LDL R3, [R10+0x14] ;  /* 0x000014000a037983 */ /* 0x000ea80000100800 */
[----:B------:R-:W3:Y:S01]  /*0600*/  @P0 LDL R2, [R10+0x10] ;  /* 0x000010000a020983 */ /* 0x000ee20000100800 */
[----:B------:R-:W-:Y:S01]  /*0610*/  LOP3.LUT R4, R4, 0x1f, RZ, 0xc0, !PT ;  /* 0x0000001f04047812 */ /* 0x000fe200078ec0ff */
[----:B------:R-:W-:Y:S01]  /*0620*/  UMOV UR4, 0x54442d19 ;  /* 0x54442d1900047882 */ /* 0x000fe20000000000 */
[----:B------:R-:W-:-:S02]  /*0630*/  UMOV UR5, 0x3bf921fb ;  /* 0x3bf921fb00057882 */ /* 0x000fc40000000000 */
[-C--:B--2---:R-:W-:Y:S02]  /*0640*/  @P0 SHF.L.W.U32.HI R0, R3, R4.reuse, R0 ;  /* 0x0000000403000219 */ /* 0x084fe40000010e00 */
[----:B---3--:R-:W-:Y:S02]  /*0650*/  @P0 SHF.L.W.U32.HI R3, R2, R4, R3 ;  /* 0x0000000402030219 */ /* 0x008fe40000010e03 */
[----:B------:R-:W-:Y:S02]  /*0660*/  ISETP.GE.AND P0, PT, R7, RZ, PT ;  /* 0x000000ff0700720c */ /* 0x000fe40003f06270 */
[C---:B------:R-:W-:Y:S01]  /*0670*/  SHF.L.W.U32.HI R2, R3.reuse, 0x2, R0 ;  /* 0x0000000203027819 */ /* 0x040fe20000010e00 */
[----:B------:R-:W-:-:S03]  /*0680*/  IMAD.SHL.U32 R3, R3, 0x4, RZ ;  /* 0x0000000403037824 */ /* 0x000fc600078e00ff */
[----:B------:R-:W-:-:S04]  /*0690*/  SHF.R.S32.HI R4, RZ, 0x1f, R2 ;  /* 0x0000001fff047819 */ /* 0x000fc80000011402 */
[C---:B------:R-:W-:Y:S02]  /*06a0*/  LOP3.LUT R8, R4.reuse, R3, RZ, 0x3c, !PT ;  /* 0x0000000304087212 */ /* 0x040fe400078e3cff */
[----:B------:R-:W-:Y:S02]  /*06b0*/  LOP3.LUT R9, R4, R2, RZ, 0x3c, !PT ;  /* 0x0000000204097212 */ /* 0x000fe400078e3cff */
[----:B------:R-:W-:Y:S02]  /*06c0*/  SHF.R.U32.HI R3, RZ, 0x1e, R0 ;  /* 0x0000001eff037819 */ /* 0x000fe40000011600 */
[C---:B------:R-:W-:Y:S02]  /*06d0*/  LOP3.LUT R4, R2.reuse, R7, RZ, 0x3c, !PT ;  /* 0x0000000702047212 */ /* 0x040fe400078e3cff */
[----:B------:R-:W1:Y:S01]  /*06e0*/  I2F.F64.S64 R8, R8 ;  /* 0x0000000800087312 */ /* 0x000e620000301c00 */
[----:B------:R-:W-:Y:S02]  /*06f0*/  LEA.HI R0, R2, R3, RZ, 0x1 ;  /* 0x0000000302007211 */ /* 0x000fe400078f08ff */
[----:B------:R-:W-:-:S03]  /*0700*/  ISETP.GE.AND P1, PT, R4, RZ, PT ;  /* 0x000000ff0400720c */ /* 0x000fc60003f26270 */
[----:B------:R-:W-:-:S04]  /*0710*/  IMAD.MOV R2, RZ, RZ, -R0 ;  /* 0x000000ffff027224 */ /* 0x000fc800078e0a00 */
[----:B------:R-:W-:Y:S01]  /*0720*/  @!P0 IMAD.MOV.U32 R0, RZ, RZ, R2 ;  /* 0x000000ffff008224 */ /* 0x000fe200078e0002 */
[----:B-1----:R-:W-:-:S10]  /*0730*/  DMUL R14, R8, UR4 ;  /* 0x00000004080e7c28 */ /* 0x002fd40008000000 */
[----:B------:R-:W1:Y:S02]  /*0740*/  F2F.F32.F64 R14, R14 ;  /* 0x0000000e000e7310 */ /* 0x000e640000301000 */
[----:B01----:R-:W-:-:S07]  /*0750*/  FSEL R2, -R14, R14, !P1 ;  /* 0x0000000e0e027208 */ /* 0x003fce0004800100 */
.L_x_24:
[----:B------:R-:W-:Y:S05]  /*0760*/  BSYNC.RECONVERGENT B0 ;  /* 0x0000000000007941 */ /* 0x000fea0003800200 */
.L_x_23:
[----:B------:R-:W-:Y:S01]  /*0770*/  LOP3.LUT R6, R0, 0x1, RZ, 0xc0, !PT ;  /* 0x0000000100067812 */ /* 0x000fe200078ec0ff */
[----:B------:R-:W-:Y:S02]  /*0780*/  IMAD.MOV.U32 R13, RZ, RZ, 0x37cbac00 ;  /* 0x37cbac00ff0d7424 */ /* 0x000fe400078e00ff */
[----:B------:R-:W-:Y:S01]  /*0790*/  FMUL R3, R2, R2 ;  /* 0x0000000202037220 */ /* 0x000fe20000400000 */
[----:B------:R-:W-:Y:S01]  /*07a0*/  VIADD R0, R0, 0x1 ;  /* 0x0000000100007836 */ /* 0x000fe20000000000 */
[----:B------:R-:W-:Y:S01]  /*07b0*/  ISETP.NE.U32.AND P0, PT, R6, 0x1, PT ;  /* 0x000000010600780c */ /* 0x000fe20003f05070 */
[----:B------:R-:W-:Y:S02]  /*07c0*/  IMAD.MOV.U32 R6, RZ, RZ, 0x3c0885e4 ;  /* 0x3c0885e4ff067424 */ /* 0x000fe400078e00ff */
[----:B------:R-:W-:Y:S01]  /*07d0*/  FFMA R4, R3, R13, -0.0013887860113754868507 ;  /* 0xbab607ed03047423 */ /* 0x000fe2000000000d */
[----:B------:R-:W-:Y:S01]  /*07e0*/  IMAD.MOV.U32 R15, RZ, RZ, 0x3e2aaaa8 ;  /* 0x3e2aaaa8ff0f7424 */ /* 0x000fe200078e00ff */
[----:B------:R-:W-:Y:S01]  /*07f0*/  LOP3.LUT P1, RZ, R0, 0x2, RZ, 0xc0, !PT ;  /* 0x0000000200ff7812 */ /* 0x000fe2000782c0ff */
[----:B------:R-:W-:Y:S01]  /*0800*/  BSSY.RECONVERGENT B0, `(.L_x_26) ;  /* 0x0000043000007945 */ /* 0x000fe20003800200 */
[----:B------:R-:W-:-:S02]  /*0810*/  FSEL R6, R6, 0.041666727513074874878, !P0 ;  /* 0x3d2aaabb06067808 */ /* 0x000fc40004000000 */
[----:B------:R-:W-:Y:S02]  /*0820*/  FSEL R4, R4, -0.00019574658654164522886, P0 ;  /* 0xb94d415304047808 */ /* 0x000fe40000000000 */
[----:B------:R-:W-:Y:S02]  /*0830*/  FSEL R0, R2, 1, !P0 ;  /* 0x3f80000002007808 */ /* 0x000fe40004000000 */
[----:B------:R-:W-:Y:S01]  /*0840*/  FSEL R15, -R15, -0.4999999701976776123, !P0 ;  /* 0xbeffffff0f0f7808 */ /* 0x000fe20004000100 */
[----:B------:R-:W-:Y:S01]  /*0850*/  FFMA R4, R3, R4, R6 ;  /* 0x0000000403047223 */ /* 0x000fe20000000006 */
[----:B------:R-:W-:Y:S01]  /*0860*/  FSETP.GE.AND P0, PT, |R7|, 105615, PT ;  /* 0x47ce47800700780b */ /* 0x000fe20003f06200 */
[C---:B------:R-:W-:Y:S02]  /*0870*/  FFMA R9, R3.reuse, R0, RZ ;  /* 0x0000000003097223 */ /* 0x040fe400000000ff */
[----:B------:R-:W-:-:S04]  /*0880*/  FFMA R4, R3, R4, R15 ;  /* 0x0000000403047223 */ /* 0x000fc8000000000f */
[----:B------:R-:W-:-:S04]  /*0890*/  FFMA R10, R9, R4, R0 ;  /* 0x00000004090a7223 */ /* 0x000fc80000000000 */
[----:B------:R-:W-:Y:S02]  /*08a0*/  @P1 FADD R10, RZ, -R10 ;  /* 0x8000000aff0a1221 */ /* 0x000fe40000000000 */
[----:B------:R-:W-:Y:S05]  /*08b0*/  @!P0 BRA `(.L_x_27) ;  /* 0x0000000000dc8947 */ /* 0x000fea0003800000 */
        /* <DEDUP_REMOVED lines=11> */
.L_x_28:
        /* <DEDUP_REMOVED lines=25> */
[----:B------:R-:W-:Y:S01]  /*0b00*/  UMOV UR5, 0x3bf921fb ;  /* 0x3bf921fb00057882 */ /* 0x000fe20000000000 */
[----:B------:R-:W-:-:S02]  /*0b10*/  ISETP.GE.AND P1, PT, R7, RZ, PT ;  /* 0x000000ff0700720c */ /* 0x000fc40003f26270 */
[-C--:B--2---:R-:W-:Y:S02]  /*0b20*/  @P0 SHF.L.W.U32.HI R0, R3, R4.reuse, R0 ;  /* 0x0000000403000219 */ /* 0x084fe40000010e00 */
[----:B---3--:R-:W-:-:S04]  /*0b30*/  @P0 SHF.L.W.U32.HI R3, R2, R4, R3 ;  /* 0x0000000402030219 */ /* 0x008fc80000010e03 */
[C---:B------:R-:W-:Y:S01]  /*0b40*/  SHF.L.W.U32.HI R2, R3.reuse, 0x2, R0 ;  /* 0x0000000203027819 */ /* 0x040fe20000010e00 */
[----:B------:R-:W-:-:S03]  /*0b50*/  IMAD.SHL.U32 R3, R3, 0x4, RZ ;  /* 0x0000000403037824 */ /* 0x000fc600078e00ff */
[----:B------:R-:W-:Y:S02]  /*0b60*/  SHF.R.S32.HI R4, RZ, 0x1f, R2 ;  /* 0x0000001fff047819 */ /* 0x000fe40000011402 */
[----:B------:R-:W-:Y:S02]  /*0b70*/  LOP3.LUT R7, R2, R7, RZ, 0x3c, !PT ;  /* 0x0000000702077212 */ /* 0x000fe400078e3cff */
[C---:B------:R-:W-:Y:S02]  /*0b80*/  LOP3.LUT R8, R4.reuse, R3, RZ, 0x3c, !PT ;  /* 0x0000000304087212 */ /* 0x040fe400078e3cff */
[----:B------:R-:W-:Y:S02]  /*0b90*/  LOP3.LUT R9, R4, R2, RZ, 0x3c, !PT ;  /* 0x0000000204097212 */ /* 0x000fe400078e3cff */
[----:B------:R-:W-:Y:S02]  /*0ba0*/  SHF.R.U32.HI R3, RZ, 0x1e, R0 ;  /* 0x0000001eff037819 */ /* 0x000fe40000011600 */
[----:B------:R-:W-:-:S02]  /*0bb0*/  ISETP.GE.AND P0, PT, R7, RZ, PT ;  /* 0x000000ff0700720c */ /* 0x000fc40003f06270 */
[----:B------:R-:W1:Y:S01]  /*0bc0*/  I2F.F64.S64 R8, R8 ;  /* 0x0000000800087312 */ /* 0x000e620000301c00 */
[----:B------:R-:W-:-:S05]  /*0bd0*/  LEA.HI R12, R2, R3, RZ, 0x1 ;  /* 0x00000003020c7211 */ /* 0x000fca00078f08ff */
[----:B------:R-:W-:-:S04]  /*0be0*/  IMAD.MOV R0, RZ, RZ, -R12 ;  /* 0x000000ffff007224 */ /* 0x000fc800078e0a0c */
[----:B------:R-:W-:Y:S01]  /*0bf0*/  @!P1 IMAD.MOV.U32 R12, RZ, RZ, R0 ;  /* 0x000000ffff0c9224 */ /* 0x000fe200078e0000 */
[----:B-1----:R-:W-:-:S10]  /*0c00*/  DMUL R14, R8, UR4 ;  /* 0x00000004080e7c28 */ /* 0x002fd40008000000 */
[----:B------:R-:W1:Y:S02]  /*0c10*/  F2F.F32.F64 R14, R14 ;  /* 0x0000000e000e7310 */ /* 0x000e640000301000 */
[----:B01----:R-:W-:-:S07]  /*0c20*/  FSEL R11, -R14, R14, !P0 ;  /* 0x0000000e0e0b7208 */ /* 0x003fce0004000100 */
.L_x_27:
[----:B------:R-:W-:Y:S05]  /*0c30*/  BSYNC.RECONVERGENT B0 ;  /* 0x0000000000007941 */ /* 0x000fea0003800200 */
.L_x_26:
[----:B------:R-:W0:Y:S01]  /*0c40*/  LDC.64 R2, c[0x0][0x388] ;  /* 0x0000e200ff027b82 */ /* 0x000e220000000a00 */
[----:B------:R-:W-:Y:S01]  /*0c50*/  FMUL R8, R11, R11 ;  /* 0x0000000b0b087220 */ /* 0x000fe20000400000 */
[C---:B------:R-:W-:Y:S01]  /*0c60*/  LOP3.LUT R0, R12.reuse, 0x1, RZ, 0xc0, !PT ;  /* 0x000000010c007812 */ /* 0x040fe200078ec0ff */
[----:B------:R-:W-:Y:S01]  /*0c70*/  IMAD.MOV.U32 R9, RZ, RZ, 0x3d2aaabb ;  /* 0x3d2aaabbff097424 */ /* 0x000fe200078e00ff */
[----:B------:R-:W-:Y:S01]  /*0c80*/  LOP3.LUT P1, RZ, R12, 0x2, RZ, 0xc0, !PT ;  /* 0x000000020cff7812 */ /* 0x000fe2000782c0ff */
[----:B------:R-:W1:Y:S01]  /*0c90*/  LDCU.128 UR8, c[0x0][0x3a0] ;  /* 0x00007400ff0877ac */ /* 0x000e620008000c00 */
[----:B0-----:R-:W-:-:S05]  /*0ca0*/  IMAD.WIDE R2, R5, 0x10, R2 ;  /* 0x0000001005027825 */ /* 0x001fca00078e0202 */
[----:B------:R-:W2:Y:S01]  /*0cb0*/  LDG.E.128 R4, desc[UR6][R2.64] ;  /* 0x0000000602047981 */ /* 0x000ea2000c1e1d00 */
[----:B------:R-:W-:Y:S01]  /*0cc0*/  FFMA R13, R8, R13, -0.0013887860113754868507 ;  /* 0xbab607ed080d7423 */ /* 0x000fe2000000000d */
[----:B------:R-:W-:Y:S01]  /*0cd0*/  ISETP.NE.U32.AND P0, PT, R0, 0x1, PT ;  /* 0x000000010000780c */ /* 0x000fe20003f05070 */
[----:B------:R-:W-:-:S03]  /*0ce0*/  IMAD.MOV.U32 R0, RZ, RZ, 0x3effffff ;  /* 0x3effffffff007424 */ /* 0x000fc600078e00ff */
[----:B------:R-:W-:Y:S02]  /*0cf0*/  FSEL R13, R13, -0.00019574658654164522886, !P0 ;  /* 0xb94d41530d0d7808 */ /* 0x000fe40004000000 */
[----:B------:R-:W-:Y:S02]  /*0d00*/  FSEL R9, R9, 0.0083327032625675201416, !P0 ;  /* 0x3c0885e409097808 */ /* 0x000fe40004000000 */
[----:B------:R-:W-:Y:S02]  /*0d10*/  FSEL R12, -R0, -0.16666662693023681641, !P0 ;  /* 0xbe2aaaa8000c7808 */ /* 0x000fe40004000100 */
[----:B------:R-:W-:Y:S01]  /*0d20*/  FSEL R0, R11, 1, P0 ;  /* 0x3f8000000b007808 */ /* 0x000fe20000000000 */
[C---:B------:R-:W-:Y:S01]  /*0d30*/  FFMA R9, R8.reuse, R13, R9 ;  /* 0x0000000d08097223 */ /* 0x040fe20000000009 */
[----:B------:R-:W-:Y:S03]  /*0d40*/  F2F.F64.F32 R10, R10 ;  /* 0x0000000a000a7310 */ /* 0x000fe60000201800 */
[C---:B------:R-:W-:Y:S01]  /*0d50*/  FFMA R12, R8.reuse, R9, R12 ;  /* 0x00000009080c7223 */ /* 0x040fe2000000000c */
[----:B------:R-:W-:-:S04]  /*0d60*/  FFMA R9, R8, R0, RZ ;  /* 0x0000000008097223 */ /* 0x000fc800000000ff */
[----:B------:R-:W-:-:S04]  /*0d70*/  FFMA R0, R9, R12, R0 ;  /* 0x0000000c09007223 */ /* 0x000fc80000000000 */
[----:B------:R-:W-:-:S04]  /*0d80*/  @P1 FADD R0, RZ, -R0 ;  /* 0x80000000ff001221 */ /* 0x000fc80000000000 */
[----:B------:R-:W1:Y:S02]  /*0d90*/  F2F.F64.F32 R8, R0 ;  /* 0x0000000000087310 */ /* 0x000e640000201800 */
[C---:B-1----:R-:W-:Y:S02]  /*0da0*/  DMUL R12, R8.reuse, UR10 ;  /* 0x0000000a080c7c28 */ /* 0x042fe40008000000 */
[----:B------:R-:W-:-:S06]  /*0db0*/  DMUL R8, R8, UR8 ;  /* 0x0000000808087c28 */ /* 0x000fcc0008000000 */
[C---:B------:R-:W-:Y:S02]  /*0dc0*/  DFMA R12, R10.reuse, UR8, -R12 ;  /* 0x000000080a0c7c2b */ /* 0x040fe4000800080c */
[----:B------:R-:W-:-:S06]  /*0dd0*/  DFMA R8, R10, UR10, R8 ;  /* 0x0000000a0a087c2b */ /* 0x000fcc0008000008 */
[----:B--2---:R-:W-:Y:S02]  /*0de0*/  DADD R4, R12, R4 ;  /* 0x000000000c047229 */ /* 0x004fe40000000004 */
[----:B------:R-:W-:-:S07]  /*0df0*/  DADD R6, R8, R6 ;  /* 0x0000000008067229 */ /* 0x000fce0000000006 */
[----:B------:R-:W-:Y:S01]  /*0e00*/  STG.E.128 desc[UR6][R2.64], R4 ;  /* 0x0000000402007986 */ /* 0x000fe2000c101d06 */
[----:B------:R-:W-:Y:S05]  /*0e10*/  EXIT ;  /* 0x000000000000794d */ /* 0x000fea0003800000 */
.L_x_20:
[----:B------:R-:W-:Y:S01]  /*0e20*/  IABS R7, R0 ;  /* 0x0000000000077213 */ /* 0x000fe20000000000 */
[----:B------:R-:W0:Y:S01]  /*0e30*/  LDCU UR4, c[0x0][0x394] ;  /* 0x00007280ff0477ac */ /* 0x000e220008000800 */
[----:B------:R-:W-:Y:S01]  /*0e40*/  ISETP.NE.AND P2, PT, R0, RZ, PT ;  /* 0x000000ff0000720c */ /* 0x000fe20003f45270 */
[----:B------:R-:W-:Y:S01]  /*0e50*/  BSSY.RECONVERGENT B0, `(.L_x_29) ;  /* 0x0000025000007945 */ /* 0x000fe20003800200 */
[----:B------:R-:W1:Y:S08]  /*0e60*/  I2F.RP R6, R7 ;  /* 0x0000000700067306 */ /* 0x000e700000209400 */
[----:B-1----:R-:W1:Y:S01]  /*0e70*/  MUFU.RCP R6, R6 ;  /* 0x0000000600067308 */ /* 0x002e620000001000 */
[----:B0-----:R-:W-:-:S05]  /*0e80*/  IMAD R4, R5, UR4, RZ ;  /* 0x0000000405047c24 */ /* 0x001fca000f8e02ff */
[----:B------:R-:W-:Y:S02]  /*0e90*/  IABS R10, R4 ;  /* 0x00000004000a7213 */ /* 0x000fe40000000000 */
[----:B------:R-:W-:Y:S02]  /*0ea0*/  ISETP.GE.AND P1, PT, R4, RZ, PT ;  /* 0x000000ff0400720c */ /* 0x000fe40003f26270 */
[----:B------:R-:W-:Y:S01]  /*0eb0*/  I2FP.F32.S32 R4, R0 ;  /* 0x0000000000047245 */ /* 0x000fe20000201400 */
[----:B-1----:R-:W-:-:S04]  /*0ec0*/  VIADD R8, R6, 0xffffffe ;  /* 0x0ffffffe06087836 */ /* 0x002fc80000000000 */
[----:B------:R-:W0:Y:S02]  /*0ed0*/  F2I.FTZ.U32.TRUNC.NTZ R3, R8 ;  /* 0x0000000800037305 */ /* 0x000e24000021f000 */
[----:B0-----:R-:W-:-:S04]  /*0ee0*/  IMAD.MOV R2, RZ, RZ, -R3 ;  /* 0x000000ffff027224 */ /* 0x001fc800078e0a03 */
[----:B------:R-:W-:Y:S02]  /*0ef0*/  IMAD R9, R2, R7, RZ ;  /* 0x0000000702097224 */ /* 0x000fe400078e02ff */
[----:B------:R-:W-:-:S04]  /*0f00*/  IMAD.MOV.U32 R2, RZ, RZ, RZ ;  /* 0x000000ffff027224 */ /* 0x000fc800078e00ff */
[----:B------:R-:W-:-:S04]  /*0f10*/  IMAD.HI.U32 R2, R3, R9, R2 ;  /* 0x0000000903027227 */ /* 0x000fc800078e0002 */
[----:B------:R-:W-:-:S04]  /*0f20*/  IMAD.MOV.U32 R3, RZ, RZ, R10 ;  /* 0x000000ffff037224 */ /* 0x000fc800078e000a */
[----:B------:R-:W-:-:S04]  /*0f30*/  IMAD.HI.U32 R2, R2, R3, RZ ;  /* 0x0000000302027227 */ /* 0x000fc800078e00ff */
[----:B------:R-:W-:-:S04]  /*0f40*/  IMAD.MOV R2, RZ, RZ, -R2 ;  /* 0x000000ffff027224 */ /* 0x000fc800078e0a02 */
[----:B------:R-:W-:-:S05]  /*0f50*/  IMAD R2, R7, R2, R3 ;  /* 0x0000000207027224 */ /* 0x000fca00078e0203 */
[----:B------:R-:W-:-:S13]  /*0f60*/  ISETP.GT.U32.AND P0, PT, R7, R2, PT ;  /* 0x000000020700720c */ /* 0x000fda0003f04070 */
[----:B------:R-:W-:-:S05]  /*0f70*/  @!P0 IMAD.IADD R2, R2, 0x1, -R7 ;  /* 0x0000000102028824 */ /* 0x000fca00078e0a07 */
[----:B------:R-:W-:-:S13]  /*0f80*/  ISETP.GT.U32.AND P0, PT, R7, R2, PT ;  /* 0x000000020700720c */ /* 0x000fda0003f04070 */
[----:B------:R-:W-:Y:S02]  /*0f90*/  @!P0 IMAD.IADD R2, R2, 0x1, -R7 ;  /* 0x0000000102028824 */ /* 0x000fe400078e0a07 */
[----:B------:R-:W0:Y:S02]  /*0fa0*/  MUFU.RCP R7, R4 ;  /* 0x0000000400077308 */ /* 0x000e240000001000 */
[----:B------:R-:W-:Y:S01]  /*0fb0*/  @!P1 IMAD.MOV R2, RZ, RZ, -R2 ;  /* 0x000000ffff029224 */ /* 0x000fe200078e0a02 */
[----:B------:R-:W-:-:S04]  /*0fc0*/  @!P2 LOP3.LUT R2, RZ, R0, RZ, 0x33, !PT ;  /* 0x00000000ff02a212 */ /* 0x000fc800078e33ff */
[----:B------:R-:W-:-:S05]  /*0fd0*/  I2FP.F32.S32 R2, R2 ;  /* 0x0000000200027245 */ /* 0x000fca0000201400 */
[----:B------:R-:W-:-:S04]  /*0fe0*/  FMUL R3, R2, 6.2831854820251464844 ;  /* 0x40c90fdb02037820 */ /* 0x000fc80000400000 */
[----:B------:R-:W1:Y:S01]  /*0ff0*/  FCHK P0, R3, R4 ;  /* 0x0000000403007302 */ /* 0x000e620000000000 */
[----:B0-----:R-:W-:-:S04]  /*1000*/  FFMA R0, -R4, R7, 1 ;  /* 0x3f80000004007423 */ /* 0x001fc80000000107 */
[----:B------:R-:W-:-:S04]  /*1010*/  FFMA R0, R7, R0, R7 ;  /* 0x0000000007007223 */ /* 0x000fc80000000007 */
[----:B------:R-:W-:-:S04]  /*1020*/  FFMA R7, R0, R3, RZ ;  /* 0x0000000300077223 */ /* 0x000fc800000000ff */
[----:B------:R-:W-:-:S04]  /*1030*/  FFMA R2, -R4, R7, R3 ;  /* 0x0000000704027223 */ /* 0x000fc80000000103 */
[----:B------:R-:W-:Y:S01]  /*1040*/  FFMA R7, R0, R2, R7 ;  /* 0x0000000200077223 */ /* 0x000fe20000000007 */
[----:B-1----:R-:W-:Y:S06]  /*1050*/  @!P0 BRA `(.L_x_30) ;  /* 0x0000000000108947 */ /* 0x002fec0003800000 */
[----:B------:R-:W-:Y:S01]  /*1060*/  IMAD.MOV.U32 R0, RZ, RZ, R3 ;  /* 0x000000ffff007224 */ /* 0x000fe200078e0003 */
[----:B------:R-:W-:Y:S01]  /*1070*/  MOV R2, 0x10a0 ;  /* 0x000010a000027802 */ /* 0x000fe20000000f00 */
[----:B------:R-:W-:-:S07]  /*1080*/  IMAD.MOV.U32 R3, RZ, RZ, R4 ;  /* 0x000000ffff037224 */ /* 0x000fce00078e0004 */
[----:B------:R-:W-:Y:S05]  /*1090*/  CALL.REL.NOINC `($__internal_1_$__cuda_sm3x_div_rn_noftz_f32_slowpath) ;  /* 0x0000000800bc7944 */ /* 0x000fea0003c00000 */
.L_x_30:
[----:B------:R-:W-:Y:S05]  /*10a0*/  BSYNC.RECONVERGENT B0 ;  /* 0x0000000000007941 */ /* 0x000fea0003800200 */
.L_x_29:
        /* <DEDUP_REMOVED lines=22> */
.L_x_33:
        /* <DEDUP_REMOVED lines=44> */
.L_x_32:
[----:B------:R-:W-:Y:S05]  /*14d0*/  BSYNC.RECONVERGENT B0 ;  /* 0x0000000000007941 */ /* 0x000fea0003800200 */
.L_x_31:
        /* <DEDUP_REMOVED lines=32> */
.L_x_36:
        /* <DEDUP_REMOVED lines=44> */
.L_x_35:
[----:B------:R-:W-:Y:S05]  /*19a0*/  BSYNC.RECONVERGENT B0 ;  /* 0x0000000000007941 */ /* 0x000fea0003800200 */
.L_x_34:
        /* <DEDUP_REMOVED lines=30> */
        .weak           $__internal_1_$__cuda_sm3x_div_rn_noftz_f32_slowpath
        .type           $__internal_1_$__cuda_sm3x_div_rn_noftz_f32_slowpath,@function
        .size           $__internal_1_$__cuda_sm3x_div_rn_noftz_f32_slowpath,(.L_x_50 - $__internal_1_$__cuda_sm3x_div_rn_noftz_f32_slowpath)
$__internal_1_$__cuda_sm3x_div_rn_noftz_f32_slowpath:
[----:B------:R-:W-:Y:S01]  /*1b90*/  SHF.R.U32.HI R6, RZ, 0x17, R3 ;  /* 0x00000017ff067819 */ /* 0x000fe20000011603 */
[----:B------:R-:W-:Y:S01]  /*1ba0*/  BSSY.RECONVERGENT B1, `(.L_x_37) ;  /* 0x0000062000017945 */ /* 0x000fe20003800200 */
[----:B------:R-:W-:Y:S02]  /*1bb0*/  SHF.R.U32.HI R4, RZ, 0x17, R0 ;  /* 0x00000017ff047819 */ /* 0x000fe40000011600 */
[----:B------:R-:W-:Y:S02]  /*1bc0*/  LOP3.LUT R10, R6, 0xff, RZ, 0xc0, !PT ;  /* 0x000000ff060a7812 */ /* 0x000fe400078ec0ff */
[----:B------:R-:W-:-:S03]  /*1bd0*/  LOP3.LUT R8, R4, 0xff, RZ, 0xc0, !PT ;  /* 0x000000ff04087812 */ /* 0x000fc600078ec0ff */
[----:B------:R-:W-:Y:S02]  /*1be0*/  VIADD R7, R10, 0xffffffff ;  /* 0xffffffff0a077836 */ /* 0x000fe40000000000 */
[----:B------:R-:W-:-:S03]  /*1bf0*/  VIADD R6, R8, 0xffffffff ;  /* 0xffffffff08067836 */ /* 0x000fc60000000000 */
[----:B------:R-:W-:-:S04]  /*1c00*/  ISETP.GT.U32.AND P0, PT, R7, 0xfd, PT ;  /* 0x000000fd0700780c */ /* 0x000fc80003f04070 */
[----:B------:R-:W-:-:S13]  /*1c10*/  ISETP.GT.U32.OR P0, PT, R6, 0xfd, P0 ;  /* 0x000000fd0600780c */ /* 0x000fda0000704470 */
[----:B------:R-:W-:Y:S01]  /*1c20*/  @!P0 IMAD.MOV.U32 R4, RZ, RZ, RZ ;  /* 0x000000ffff048224 */ /* 0x000fe200078e00ff */
[----:B------:R-:W-:Y:S06]  /*1c30*/  @!P0 BRA `(.L_x_38) ;  /* 0x00000000005c8947 */ /* 0x000fec0003800000 */
[----:B------:R-:W-:Y:S02]  /*1c40*/  FSETP.GTU.FTZ.AND P0, PT, |R0|, +INF , PT ;  /* 0x7f8000000000780b */ /* 0x000fe40003f1c200 */
[----:B------:R-:W-:-:S04]  /*1c50*/  FSETP.GTU.FTZ.AND P1, PT, |R3|, +INF , PT ;  /* 0x7f8000000300780b */ /* 0x000fc80003f3c200 */
[----:B------:R-:W-:-:S13]  /*1c60*/  PLOP3.LUT P0, PT, P0, P1, PT, 0xf8, 0x8f ;  /* 0x00000000008f781c */ /* 0x000fda0000703f70 */
[----:B------:R-:W-:Y:S05]  /*1c70*/  @P0 BRA `(.L_x_39) ;  /* 0x00000004004c0947 */ /* 0x000fea0003800000 */
[----:B------:R-:W-:-:S13]  /*1c80*/  LOP3.LUT P0, RZ, R3, 0x7fffffff, R0, 0xc8, !PT ;  /* 0x7fffffff03ff7812 */ /* 0x000fda000780c800 */
[----:B------:R-:W-:Y:S05]  /*1c90*/  @!P0 BRA `(.L_x_40) ;  /* 0x00000004003c8947 */ /* 0x000fea0003800000 */
[C---:B------:R-:W-:Y:S02]  /*1ca0*/  FSETP.NEU.FTZ.AND P2, PT, |R0|.reuse, +INF , PT ;  /* 0x7f8000000000780b */ /* 0x040fe40003f5d200 */
[----:B------:R-:W-:Y:S02]  /*1cb0*/  FSETP.NEU.FTZ.AND P1, PT, |R3|, +INF , PT ;  /* 0x7f8000000300780b */ /* 0x000fe40003f3d200 */
[----:B------:R-:W-:-:S11]  /*1cc0*/  FSETP.NEU.FTZ.AND P0, PT, |R0|, +INF , PT ;  /* 0x7f8000000000780b */ /* 0x000fd60003f1d200 */
[----:B------:R-:W-:Y:S05]  /*1cd0*/  @!P1 BRA !P2, `(.L_x_40) ;  /* 0x00000004002c9947 */ /* 0x000fea0005000000 */
[----:B------:R-:W-:-:S04]  /*1ce0*/  LOP3.LUT P2, RZ, R0, 0x7fffffff, RZ, 0xc0, !PT ;  /* 0x7fffffff00ff7812 */ /* 0x000fc8000784c0ff */
[----:B------:R-:W-:-:S13]  /*1cf0*/  PLOP3.LUT P1, PT, P1, P2, PT, 0x2f, 0xf2 ;  /* 0x0000000000f2781c */ /* 0x000fda0000f24577 */
[----:B------:R-:W-:Y:S05]  /*1d00*/  @P1 BRA `(.L_x_41) ;  /* 0x0000000400181947 */ /* 0x000fea0003800000 */
[----:B------:R-:W-:-:S04]  /*1d10*/  LOP3.LUT P1, RZ, R3, 0x7fffffff, RZ, 0xc0, !PT ;  /* 0x7fffffff03ff7812 */ /* 0x000fc8000782c0ff */
[----:B------:R-:W-:-:S13]  /*1d20*/  PLOP3.LUT P0, PT, P0, P1, PT, 0x2f, 0xf2 ;  /* 0x0000000000f2781c */ /* 0x000fda0000702577 */
[----:B------:R-:W-:Y:S05]  /*1d30*/  @P0 BRA `(.L_x_42) ;  /* 0x0000000400000947 */ /* 0x000fea0003800000 */
[----:B------:R-:W-:Y:S02]  /*1d40*/  ISETP.GE.AND P0, PT, R6, RZ, PT ;  /* 0x000000ff0600720c */ /* 0x000fe40003f06270 */
[----:B------:R-:W-:-:S11]  /*1d50*/  ISETP.GE.AND P1, PT, R7, RZ, PT ;  /* 0x000000ff0700720c */ /* 0x000fd60003f26270 */
[----:B------:R-:W-:Y:S02]  /*1d60*/  @P0 IMAD.MOV.U32 R4, RZ, RZ, RZ ;  /* 0x000000ffff040224 */ /* 0x000fe400078e00ff */
[----:B------:R-:W-:Y:S01]  /*1d70*/  @!P0 FFMA R0, R0, 1.84467440737095516160e+19, RZ ;  /* 0x5f80000000008823 */ /* 0x000fe200000000ff */
[----:B------:R-:W-:Y:S02]  /*1d80*/  @!P0 IMAD.MOV.U32 R4, RZ, RZ, -0x40 ;  /* 0xffffffc0ff048424 */ /* 0x000fe400078e00ff */
[----:B------:R-:W-:Y:S02]  /*1d90*/  @!P1 FFMA R3, R3, 1.84467440737095516160e+19, RZ ;  /* 0x5f80000003039823 */ /* 0x000fe400000000ff */
[----:B------:R-:W-:-:S07]  /*1da0*/  @!P1 VIADD R4, R4, 0x40 ;  /* 0x0000004004049836 */ /* 0x000fce0000000000 */
.L_x_38:
[----:B------:R-:W-:Y:S01]  /*1db0*/  LEA R6, R10, 0xc0800000, 0x17 ;  /* 0xc08000000a067811 */ /* 0x000fe200078eb8ff */
[----:B------:R-:W-:Y:S04]  /*1dc0*/  BSSY.RECONVERGENT B2, `(.L_x_43) ;  /* 0x0000036000027945 */ /* 0x000fe80003800200 */
[----:B------:R-:W-:Y:S02]  /*1dd0*/  IMAD.IADD R6, R3, 0x1, -R6 ;  /* 0x0000000103067824 */ /* 0x000fe400078e0a06 */
[----:B------:R-:W-:Y:S02]  /*1de0*/  VIADD R3, R8, 0xffffff81 ;  /* 0xffffff8108037836 */ /* 0x000fe40000000000 */
[----:B------:R-:W0:Y:S01]  /*1df0*/  MUFU.RCP R7, R6 ;  /* 0x0000000600077308 */ /* 0x000e220000001000 */
[----:B------:R-:W-:Y:S01]  /*1e00*/  FADD.FTZ R9, -R6, -RZ ;  /* 0x800000ff06097221 */ /* 0x000fe20000010100 */
[----:B------:R-:W-:-:S03]  /*1e10*/  IMAD R0, R3, -0x800000, R0 ;  /* 0xff80000003007824 */ /* 0x000fc600078e0200 */
[----:B0-----:R-:W-:-:S04]  /*1e20*/  FFMA R8, R7, R9, 1 ;  /* 0x3f80000007087423 */ /* 0x001fc80000000009 */
[----:B------:R-:W-:-:S04]  /*1e30*/  FFMA R12, R7, R8, R7 ;  /* 0x00000008070c7223 */ /* 0x000fc80000000007 */
[----:B------:R-:W-:-:S04]  /*1e40*/  FFMA R7, R0, R12, RZ ;  /* 0x0000000c00077223 */ /* 0x000fc800000000ff */
[----:B------:R-:W-:-:S04]  /*1e50*/  FFMA R8, R9, R7, R0 ;  /* 0x0000000709087223 */ /* 0x000fc80000000000 */
[----:B------:R-:W-:Y:S01]  /*1e60*/  FFMA R11, R12, R8, R7 ;  /* 0x000000080c0b7223 */ /* 0x000fe20000000007 */
[----:B------:R-:W-:-:S03]  /*1e70*/  IADD3 R7, PT, PT, R3, 0x7f, -R10 ;  /* 0x0000007f03077810 */ /* 0x000fc60007ffe80a */
[----:B------:R-:W-:Y:S02]  /*1e80*/  FFMA R8, R9, R11, R0 ;  /* 0x0000000b09087223 */ /* 0x000fe40000000000 */
[----:B------:R-:W-:Y:S02]  /*1e90*/  IMAD.IADD R7, R7, 0x1, R4 ;  /* 0x0000000107077824 */ /* 0x000fe400078e0204 */
[----:B------:R-:W-:-:S05]  /*1ea0*/  FFMA R0, R12, R8, R11 ;  /* 0x000000080c007223 */ /* 0x000fca000000000b */
[----:B------:R-:W-:-:S04]  /*1eb0*/  SHF.R.U32.HI R3, RZ, 0x17, R0 ;  /* 0x00000017ff037819 */ /* 0x000fc80000011600 */
[----:B------:R-:W-:-:S05]  /*1ec0*/  LOP3.LUT R3, R3, 0xff, RZ, 0xc0, !PT ;  /* 0x000000ff03037812 */ /* 0x000fca00078ec0ff */
[----:B------:R-:W-:-:S04]  /*1ed0*/  IMAD.IADD R9, R3, 0x1, R7 ;  /* 0x0000000103097824 */ /* 0x000fc800078e0207 */
[----:B------:R-:W-:-:S05]  /*1ee0*/  VIADD R3, R9, 0xffffffff ;  /* 0xffffffff09037836 */ /* 0x000fca0000000000 */
[----:B------:R-:W-:-:S13]  /*1ef0*/  ISETP.GE.U32.AND P0, PT, R3, 0xfe, PT ;  /* 0x000000fe0300780c */ /* 0x000fda0003f06070 */
[----:B------:R-:W-:Y:S05]  /*1f00*/  @!P0 BRA `(.L_x_44) ;  /* 0x0000000000808947 */ /* 0x000fea0003800000 */
[----:B------:R-:W-:-:S13]  /*1f10*/  ISETP.GT.AND P0, PT, R9, 0xfe, PT ;  /* 0x000000fe0900780c */ /* 0x000fda0003f04270 */
[----:B------:R-:W-:Y:S05]  /*1f20*/  @P0 BRA `(.L_x_45) ;  /* 0x00000000006c0947 */ /* 0x000fea0003800000 */
[----:B------:R-:W-:-:S13]  /*1f30*/  ISETP.GE.AND P0, PT, R9, 0x1, PT ;  /* 0x000000010900780c */ /* 0x000fda0003f06270 */
[----:B------:R-:W-:Y:S05]  /*1f40*/  @P0 BRA `(.L_x_46) ;  /* 0x0000000000740947 */ /* 0x000fea0003800000 */
[----:B------:R-:W-:Y:S02]  /*1f50*/  ISETP.GE.AND P0, PT, R9, -0x18, PT ;  /* 0xffffffe80900780c */ /* 0x000fe40003f06270 */
[----:B------:R-:W-:-:S11]  /*1f60*/  LOP3.LUT R0, R0, 0x80000000, RZ, 0xc0, !PT ;  /* 0x8000000000007812 */ /* 0x000fd600078ec0ff */
[----:B------:R-:W-:Y:S05]  /*1f70*/  @!P0 BRA `(.L_x_46) ;  /* 0x0000000000688947 */ /* 0x000fea0003800000 */
[CCC-:B------:R-:W-:Y:S01]  /*1f80*/  FFMA.RZ R3, R12.reuse, R8.reuse, R11.reuse ;  /* 0x000000080c037223 */ /* 0x1c0fe2000000c00b */
[C---:B------:R-:W-:Y:S02]  /*1f90*/  VIADD R7, R9.reuse, 0x20 ;  /* 0x0000002009077836 */ /* 0x040fe40000000000 */
[CCC-:B------:R-:W-:Y:S01]  /*1fa0*/  FFMA.RM R4, R12.reuse, R8.reuse, R11.reuse ;  /* 0x000000080c047223 */ /* 0x1c0fe2000000400b */
[----:B------:R-:W-:Y:S02]  /*1fb0*/  ISETP.NE.AND P2, PT, R9, RZ, PT ;  /* 0x000000ff0900720c */ /* 0x000fe40003f45270 */
[----:B------:R-:W-:Y:S01]  /*1fc0*/  LOP3.LUT R6, R3, 0x7fffff, RZ, 0xc0, !PT ;  /* 0x007fffff03067812 */ /* 0x000fe200078ec0ff */
[----:B------:R-:W-:Y:S01]  /*1fd0*/  FFMA.RP R3, R12, R8, R11 ;  /* 0x000000080c037223 */ /* 0x000fe2000000800b */
[----:B------:R-:W-:Y:S01]  /*1fe0*/  IMAD.MOV R8, RZ, RZ, -R9 ;  /* 0x000000ffff087224 */ /* 0x000fe200078e0a09 */
[----:B------:R-:W-:Y:S02]  /*1ff0*/  ISETP.NE.AND P1, PT, R9, RZ, PT ;  /* 0x000000ff0900720c */ /* 0x000fe40003f25270 */
[----:B------:R-:W-:-:S02]  /*2000*/  LOP3.LUT R6, R6, 0x800000, RZ, 0xfc, !PT ;  /* 0x0080000006067812 */ /* 0x000fc400078efcff */
[----:B------:R-:W-:Y:S02]  /*2010*/  FSETP.NEU.FTZ.AND P0, PT, R3, R4, PT ;  /* 0x000000040300720b */ /* 0x000fe40003f1d000 */
[----:B------:R-:W-:Y:S02]  /*2020*/  SHF.L.U32 R7, R6, R7, RZ ;  /* 0x0000000706077219 */ /* 0x000fe400000006ff */
[----:B------:R-:W-:Y:S02]  /*2030*/  SEL R3, R8, RZ, P2 ;  /* 0x000000ff08037207 */ /* 0x000fe40001000000 */
[----:B------:R-:W-:Y:S02]  /*2040*/  ISETP.NE.AND P1, PT, R7, RZ, P1 ;  /* 0x000000ff0700720c */ /* 0x000fe40000f25270 */
[----:B------:R-:W-:Y:S02]  /*2050*/  SHF.R.U32.HI R3, RZ, R3, R6 ;  /* 0x00000003ff037219 */ /* 0x000fe40000011606 */
[----:B------:R-:W-:-:S02]  /*2060*/  PLOP3.LUT P0, PT, P0, P1, PT, 0xf8, 0x8f ;  /* 0x00000000008f781c */ /* 0x000fc40000703f70 */
[----:B------:R-:W-:Y:S02]  /*2070*/  SHF.R.U32.HI R7, RZ, 0x1, R3 ;  /* 0x00000001ff077819 */ /* 0x000fe40000011603 */
[----:B------:R-:W-:-:S04]  /*2080*/  SEL R4, RZ, 0x1, !P0 ;  /* 0x00000001ff047807 */ /* 0x000fc80004000000 */
[----:B------:R-:W-:-:S04]  /*2090*/  LOP3.LUT R4, R4, 0x1, R7, 0xf8, !PT ;  /* 0x0000000104047812 */ /* 0x000fc800078ef807 */
[----:B------:R-:W-:-:S05]  /*20a0*/  LOP3.LUT R4, R4, R3, RZ, 0xc0, !PT ;  /* 0x0000000304047212 */ /* 0x000fca00078ec0ff */
[----:B------:R-:W-:-:S05]  /*20b0*/  IMAD.IADD R7, R7, 0x1, R4 ;  /* 0x0000000107077824 */ /* 0x000fca00078e0204 */
[----:B------:R-:W-:Y:S01]  /*20c0*/  LOP3.LUT R0, R7, R0, RZ, 0xfc, !PT ;  /* 0x0000000007007212 */ /* 0x000fe200078efcff */
[----:B------:R-:W-:Y:S06]  /*20d0*/  BRA `(.L_x_46) ;  /* 0x0000000000107947 */ /* 0x000fec0003800000 */
.L_x_45:
[----:B------:R-:W-:-:S04]  /*20e0*/  LOP3.LUT R0, R0, 0x80000000, RZ, 0xc0, !PT ;  /* 0x8000000000007812 */ /* 0x000fc800078ec0ff */
[----:B------:R-:W-:Y:S01]  /*20f0*/  LOP3.LUT R0, R0, 0x7f800000, RZ, 0xfc, !PT ;  /* 0x7f80000000007812 */ /* 0x000fe200078efcff */
[----:B------:R-:W-:Y:S06]  /*2100*/  BRA `(.L_x_46) ;  /* 0x0000000000047947 */ /* 0x000fec0003800000 */
.L_x_44:
[----:B------:R-:W-:-:S07]  /*2110*/  IMAD R0, R7, 0x800000, R0 ;  /* 0x0080000007007824 */ /* 0x000fce00078e0200 */
.L_x_46:
[----:B------:R-:W-:Y:S05]  /*2120*/  BSYNC.RECONVERGENT B2 ;  /* 0x0000000000027941 */ /* 0x000fea0003800200 */
.L_x_43:
[----:B------:R-:W-:Y:S05]  /*2130*/  BRA `(.L_x_47) ;  /* 0x0000000000207947 */ /* 0x000fea0003800000 */
.L_x_42:
[----:B------:R-:W-:-:S04]  /*2140*/  LOP3.LUT R0, R3, 0x80000000, R0, 0x48, !PT ;  /* 0x8000000003007812 */ /* 0x000fc800078e4800 */
[----:B------:R-:W-:Y:S01]  /*2150*/  LOP3.LUT R0, R0, 0x7f800000, RZ, 0xfc, !PT ;  /* 0x7f80000000007812 */ /* 0x000fe200078efcff */
[----:B------:R-:W-:Y:S06]  /*2160*/  BRA `(.L_x_47) ;  /* 0x0000000000147947 */ /* 0x000fec0003800000 */
.L_x_41:
[----:B------:R-:W-:Y:S01]  /*2170*/  LOP3.LUT R0, R3, 0x80000000, R0, 0x48, !PT ;  /* 0x8000000003007812 */ /* 0x000fe200078e4800 */
[----:B------:R-:W-:Y:S06]  /*2180*/  BRA `(.L_x_47) ;  /* 0x00000000000c7947 */ /* 0x000fec0003800000 */
.L_x_40:
[----:B------:R-:W0:Y:S01]  /*2190*/  MUFU.RSQ R0, -QNAN ;  /* 0xffc0000000007908 */ /* 0x000e220000001400 */
[----:B------:R-:W-:Y:S05]  /*21a0*/  BRA `(.L_x_47) ;  /* 0x0000000000047947 */ /* 0x000fea0003800000 */
.L_x_39:
[----:B------:R-:W-:-:S07]  /*21b0*/  FADD.FTZ R0, R0, R3 ;  /* 0x0000000300007221 */ /* 0x000fce0000010000 */
.L_x_47:
[----:B------:R-:W-:Y:S05]  /*21c0*/  BSYNC.RECONVERGENT B1 ;  /* 0x0000000000017941 */ /* 0x000fea0003800200 */
.L_x_37:
[----:B------:R-:W-:Y:S02]  /*21d0*/  IMAD.MOV.U32 R3, RZ, RZ, 0x0 ;  /* 0x00000000ff037424 */ /* 0x000fe400078e00ff */
[----:B0-----:R-:W-:Y:S02]  /*21e0*/  IMAD.MOV.U32 R7, RZ, RZ, R0 ;  /* 0x000000ffff077224 */ /* 0x001fe400078e0000 */
[----:B------:R-:W-:Y:S05]  /*21f0*/  RET.REL.NODEC R2 `(computeVec) ;  /* 0xffffffdc02807950 */ /* 0x000fea0003c3ffff */
.L_x_48:
        /* <DEDUP_REMOVED lines=16> */
.L_x_50:


//--------------------- .nv.global.init           --------------------------
	.section	.nv.global.init,"aw",@progbits
	.align	4
.nv.global.init:
	.type		__cudart_i2opi_f,@object
	.size		__cudart_i2opi_f,(.L_28 - __cudart_i2opi_f)
__cudart_i2opi_f:
        /*0000*/ 	.byte	0x41, 0x90, 0x43, 0x3c, 0x99, 0x95, 0x62, 0xdb, 0xc0, 0xdd, 0x34, 0xf5, 0xd1, 0x57, 0x27, 0xfc
        /*0010*/ 	.byte	0x29, 0x15, 0x44, 0x4e, 0x6e, 0x83, 0xf9, 0xa2
.L_28:


//--------------------- .nv.shared.reserved.0     --------------------------
	.section	.nv.shared.reserved.0,"aw",@nobits
	.weak		__nv_reservedSMEM_offset_0_alias
	.size		__nv_reservedSMEM_offset_0_alias, 0, 64
	.other		__nv_reservedSMEM_offset_0_alias,@"STO_CUDA_RESERVED_SHARED STV_DEFAULT"
__nv_reservedSMEM_offset_0_alias:
	.zero		0
	.zero		64


//--------------------- .nv.global                --------------------------
	.section	.nv.global,"aw",@nobits
.nv.global:
	.type		_ZN34_INTERNAL_4fef5a53_4_k_cu_0243dc7f4cuda3std3__48in_placeE,@object
	.size		_ZN34_INTERNAL_4fef5a53_4_k_cu_0243dc7f4cuda3std3__48in_placeE,(_ZN34_INTERNAL_4fef5a53_4_k_cu_0243dc7f4cuda3std6ranges3__45__cpo8distanceE - _ZN34_INTERNAL_4fef5a53_4_k_cu_0243dc7f4cuda3std3__48in_placeE)
_ZN34_INTERNAL_4fef5a53_4_k_cu_0243dc7f4cuda3std3__48in_placeE:
	.zero		1
	.type		_ZN34_INTERNAL_4fef5a53_4_k_cu_0243dc7f4cuda3std6ranges3__45__cpo8distanceE,@object
	.size		_ZN34_INTERNAL_4fef5a53_4_k_cu_0243dc7f4cuda3std6ranges3__45__cpo8distanceE,(_ZN34_INTERNAL_4fef5a53_4_k_cu_0243dc7f4cuda3std3__45__cpo6cbeginE - _ZN34_INTERNAL_4fef5a53_4_k_cu_0243dc7f4cuda3std6ranges3__45__cpo8distanceE)
_ZN34_INTERNAL_4fef5a53_4_k_cu_0243dc7f4cuda3std6ranges3__45__cpo8distanceE:
	.zero		1
	.type		_ZN34_INTERNAL_4fef5a53_4_k_cu_0243dc7f4cuda3std3__45__cpo6cbeginE,@object
	.size		_ZN34_INTERNAL_4fef5a53_4_k_cu_0243dc7f4cuda3std3__45__cpo6cbeginE,(_ZN34_INTERNAL_4fef5a53_4_k_cu_0243dc7f4cuda3std6ranges3__45__cpo7advanceE - _ZN34_INTERNAL_4fef5a53_4_k_cu_0243dc7f4cuda3std3__45__cpo6cbeginE)
_ZN34_INTERNAL_4fef5a53_4_k_cu_0243dc7f4cuda3std3__45__cpo6cbeginE:
	.zero		1
	.type		_ZN34_INTERNAL_4fef5a53_4_k_cu_0243dc7f4cuda3std6ranges3__45__cpo7advanceE,@object
	.size		_ZN34_INTERNAL_4fef5a53_4_k_cu_0243dc7f4cuda3std6ranges3__45__cpo7advanceE,(_ZN34_INTERNAL_4fef5a53_4_k_cu_0243dc7f4cuda3std3__45__cpo7crbeginE - _ZN34_INTERNAL_4fef5a53_4_k_cu_0243dc7f4cuda3std6ranges3__45__cpo7advanceE)
_ZN34_INTERNAL_4fef5a53_4_k_cu_0243dc7f4cuda3std6ranges3__45__cpo7advanceE:
	.zero		1
	.type		_ZN34_INTERNAL_4fef5a53_4_k_cu_0243dc7f4cuda3std3__45__cpo7crbeginE,@object
	.size		_ZN34_INTERNAL_4fef5a53_4_k_cu_0243dc7f4cuda3std3__45__cpo7crbeginE,(_ZN34_INTERNAL_4fef5a53_4_k_cu_0243dc7f4cuda3std6ranges3__45__cpo4dataE - _ZN34_INTERNAL_4fef5a53_4_k_cu_0243dc7f4cuda3std3__45__cpo7crbeginE)
_ZN34_INTERNAL_4fef5a53_4_k_cu_0243dc7f4cuda3std3__45__cpo7crbeginE:
	.zero		1
	.type		_ZN34_INTERNAL_4fef5a53_4_k_cu_0243dc7f4cuda3std6ranges3__45__cpo4dataE,@object
	.size		_ZN34_INTERNAL_4fef5a53_4_k_cu_0243dc7f4cuda3std6ranges3__45__cpo4dataE,(_ZN34_INTERNAL_4fef5a53_4_k_cu_0243dc7f4cuda3std6ranges3__45__cpo5beginE - _ZN34_INTERNAL_4fef5a53_4_k_cu_0243dc7f4cuda3std6ranges3__45__cpo4dataE)
_ZN34_INTERNAL_4fef5a53_4_k_cu_0243dc7f4cuda3std6ranges3__45__cpo4dataE:
	.zero		1
	.type		_ZN34_INTERNAL_4fef5a53_4_k_cu_0243dc7f4cuda3std6ranges3__45__cpo5beginE,@object
	.size		_ZN34_INTERNAL_4fef5a53_4_k_cu_0243dc7f4cuda3std6ranges3__45__cpo5beginE,(_ZN34_INTERNAL_4fef5a53_4_k_cu_0243dc7f4cuda3std3__436_GLOBAL__N__4fef5a53_4_k_cu_0243dc7f6ignoreE - _ZN34_INTERNAL_4fef5a53_4_k_cu_0243dc7f4cuda3std6ranges3__45__cpo5beginE)
_ZN34_INTERNAL_4fef5a53_4_k_cu_0243dc7f4cuda3std6ranges3__45__cpo5beginE:
	.zero		1
	.type		_ZN34_INTERNAL_4fef5a53_4_k_cu_0243dc7f4cuda3std3__436_GLOBAL__N__4fef5a53_4_k_cu_0243dc7f6ignoreE,@object
	.size		_ZN34_INTERNAL_4fef5a53_4_k_cu_0243dc7f4cuda3std3__436_GLOBAL__N__4fef5a53_4_k_cu_0243dc7f6ignoreE,(_ZN34_INTERNAL_4fef5a53_4_k_cu_0243dc7f4cuda3std6ranges3__45__cpo4sizeE - _ZN34_INTERNAL_4fef5a53_4_k_cu_0243dc7f4cuda3std3__436_GLOBAL__N__4fef5a53_4_k_cu_0243dc7f6ignoreE)
_ZN34_INTERNAL_4fef5a53_4_k_cu_0243dc7f4cuda3std3__436_GLOBAL__N__4fef5a53_4_k_cu_0243dc7f6ignoreE:
	.zero		1
	.type		_ZN34_INTERNAL_4fef5a53_4_k_cu_0243dc7f4cuda3std6ranges3__45__cpo4sizeE,@object
	.size		_ZN34_INTERNAL_4fef5a53_4_k_cu_0243dc7f4cuda3std6ranges3__45__cpo4sizeE,(_ZN34_INTERNAL_4fef5a53_4_k_cu_0243dc7f4cuda3std3__45__cpo5beginE - _ZN34_INTERNAL_4fef5a53_4_k_cu_0243dc7f4cuda3std6ranges3__45__cpo4sizeE)
_ZN34_INTERNAL_4fef5a53_4_k_cu_0243dc7f4cuda3std6ranges3__45__cpo4sizeE:
	.zero		1
	.type		_ZN34_INTERNAL_4fef5a53_4_k_cu_0243dc7f4cuda3std3__45__cpo5beginE,@object
	.size		_ZN34_INTERNAL_4fef5a53_4_k_cu_0243dc7f4cuda3std3__45__cpo5beginE,(_ZN34_INTERNAL_4fef5a53_4_k_cu_0243dc7f4cuda3std6ranges3__45__cpo6cbeginE - _ZN34_INTERNAL_4fef5a53_4_k_cu_0243dc7f4cuda3std3__45__cpo5beginE)
_ZN34_INTERNAL_4fef5a53_4_k_cu_0243dc7f4cuda3std3__45__cpo5beginE:
	.zero		1
	.type		_ZN34_INTERNAL_4fef5a53_4_k_cu_0243dc7f4cuda3std6ranges3__45__cpo6cbeginE,@object
	.size		_ZN34_INTERNAL_4fef5a53_4_k_cu_0243dc7f4cuda3std6ranges3__45__cpo6cbeginE,(_ZN34_INTERNAL_4fef5a53_4_k_cu_0243dc7f4cuda3std3__45__cpo6rbeginE - _ZN34_INTERNAL_4fef5a53_4_k_cu_0243dc7f4cuda3std6ranges3__45__cpo6cbeginE)
_ZN34_INTERNAL_4fef5a53_4_k_cu_0243dc7f4cuda3std6ranges3__45__cpo6cbeginE:
	.zero		1
	.type		_ZN34_INTERNAL_4fef5a53_4_k_cu_0243dc7f4cuda3std3__45__cpo6rbeginE,@object
	.size		_ZN34_INTERNAL_4fef5a53_4_k_cu_0243dc7f4cuda3std3__45__cpo6rbeginE,(_ZN34_INTERNAL_4fef5a53_4_k_cu_0243dc7f4cuda3std6ranges3__45__cpo4nextE - _ZN34_INTERNAL_4fef5a53_4_k_cu_0243dc7f4cuda3std3__45__cpo6rbeginE)
_ZN34_INTERNAL_4fef5a53_4_k_cu_0243dc7f4cuda3std3__45__cpo6rbeginE:
	.zero		1
	.type		_ZN34_INTERNAL_4fef5a53_4_k_cu_0243dc7f4cuda3std6ranges3__45__cpo4nextE,@object
	.size		_ZN34_INTERNAL_4fef5a53_4_k_cu_0243dc7f4cuda3std6ranges3__45__cpo4nextE,(_ZN34_INTERNAL_4fef5a53_4_k_cu_0243dc7f4cuda3std6ranges3__45__cpo4swapE - _ZN34_INTERNAL_4fef5a53_4_k_cu_0243dc7f4cuda3std6ranges3__45__cpo4nextE)
_ZN34_INTERNAL_4fef5a53_4_k_cu_0243dc7f4cuda3std6ranges3__45__cpo4nextE:
	.zero		1
	.type		_ZN34_INTERNAL_4fef5a53_4_k_cu_0243dc7f4cuda3std6ranges3__45__cpo4swapE,@object
	.size		_ZN34_INTERNAL_4fef5a53_4_k_cu_0243dc7f4cuda3std6ranges3__45__cpo4swapE,(_ZN34_INTERNAL_4fef5a53_4_k_cu_0243dc7f4cuda3std3__420unreachable_sentinelE - _ZN34_INTERNAL_4fef5a53_4_k_cu_0243dc7f4cuda3std6ranges3__45__cpo4swapE)
_ZN34_INTERNAL_4fef5a53_4_k_cu_0243dc7f4cuda3std6ranges3__45__cpo4swapE:
	.zero		1
	.type		_ZN34_INTERNAL_4fef5a53_4_k_cu_0243dc7f4cuda3std3__420unreachable_sentinelE,@object
	.size		_ZN34_INTERNAL_4fef5a53_4_k_cu_0243dc7f4cuda3std3__420unreachable_sentinelE,(_ZN34_INTERNAL_4fef5a53_4_k_cu_0243dc7f6thrust24THRUST_300001_SM_1000_NS6system6detail10sequential3seqE - _ZN34_INTERNAL_4fef5a53_4_k_cu_0243dc7f4cuda3std3__420unreachable_sentinelE)
_ZN34_INTERNAL_4fef5a53_4_k_cu_0243dc7f4cuda3std3__420unreachable_sentinelE:
	.zero		1
	.type		_ZN34_INTERNAL_4fef5a53_4_k_cu_0243dc7f6thrust24THRUST_300001_SM_1000_NS6system6detail10sequential3seqE,@object
	.size		_ZN34_INTERNAL_4fef5a53_4_k_cu_0243dc7f6thrust24THRUST_300001_SM_1000_NS6system6detail10sequential3seqE,(_ZN34_INTERNAL_4fef5a53_4_k_cu_0243dc7f4cuda3std3__45__cpo4cendE - _ZN34_INTERNAL_4fef5a53_4_k_cu_0243dc7f6thrust24THRUST_300001_SM_1000_NS6system6detail10sequential3seqE)
_ZN34_INTERNAL_4fef5a53_4_k_cu_0243dc7f6thrust24THRUST_300001_SM_1000_NS6system6detail10sequential3seqE:
	.zero		1
	.type		_ZN34_INTERNAL_4fef5a53_4_k_cu_0243dc7f4cuda3std3__45__cpo4cendE,@object
	.size		_ZN34_INTERNAL_4fef5a53_4_k_cu_0243dc7f4cuda3std3__45__cpo4cendE,(_ZN34_INTERNAL_4fef5a53_4_k_cu_0243dc7f4cuda3std6ranges3__45__cpo9iter_swapE - _ZN34_INTERNAL_4fef5a53_4_k_cu_0243dc7f4cuda3std3__45__cpo4cendE)
_ZN34_INTERNAL_4fef5a53_4_k_cu_0243dc7f4cuda3std3__45__cpo4cendE:
	.zero		1
	.type		_ZN34_INTERNAL_4fef5a53_4_k_cu_0243dc7f4cuda3std6ranges3__45__cpo9iter_swapE,@object
	.size		_ZN34_INTERNAL_4fef5a53_4_k_cu_0243dc7f4cuda3std6ranges3__45__cpo9iter_swapE,(_ZN34_INTERNAL_4fef5a53_4_k_cu_0243dc7f4cuda3std3__45__cpo5crendE - _ZN34_INTERNAL_4fef5a53_4_k_cu_0243dc7f4cuda3std6ranges3__45__cpo9iter_swapE)
_ZN34_INTERNAL_4fef5a53_4_k_cu_0243dc7f4cuda3std6ranges3__45__cpo9iter_swapE:
	.zero		1
	.type		_ZN34_INTERNAL_4fef5a53_4_k_cu_0243dc7f4cuda3std3__45__cpo5crendE,@object
	.size		_ZN34_INTERNAL_4fef5a53_4_k_cu_0243dc7f4cuda3std3__45__cpo5crendE,(_ZN34_INTERNAL_4fef5a53_4_k_cu_0243dc7f4cuda3std6ranges3__45__cpo5cdataE - _ZN34_INTERNAL_4fef5a53_4_k_cu_0243dc7f4cuda3std3__45__cpo5crendE)
_ZN34_INTERNAL_4fef5a53_4_k_cu_0243dc7f4cuda3std3__45__cpo5crendE:
	.zero		1
	.type		_ZN34_INTERNAL_4fef5a53_4_k_cu_0243dc7f4cuda3std6ranges3__45__cpo5cdataE,@object
	.size		_ZN34_INTERNAL_4fef5a53_4_k_cu_0243dc7f4cuda3std6ranges3__45__cpo5cdataE,(_ZN34_INTERNAL_4fef5a53_4_k_cu_0243dc7f4cuda3std6ranges3__45__cpo3endE - _ZN34_INTERNAL_4fef5a53_4_k_cu_0243dc7f4cuda3std6ranges3__45__cpo5cdataE)
_ZN34_INTERNAL_4fef5a53_4_k_cu_0243dc7f4cuda3std6ranges3__45__cpo5cdataE:
	.zero		1
	.type		_ZN34_INTERNAL_4fef5a53_4_k_cu_0243dc7f4cuda3std6ranges3__45__cpo3endE,@object
	.size		_ZN34_INTERNAL_4fef5a53_4_k_cu_0243dc7f4cuda3std6ranges3__45__cpo3endE,(_ZN34_INTERNAL_4fef5a53_4_k_cu_0243dc7f4cuda3std3__419piecewise_constructE - _ZN34_INTERNAL_4fef5a53_4_k_cu_0243dc7f4cuda3std6ranges3__45__cpo3endE)
_ZN34_INTERNAL_4fef5a53_4_k_cu_0243dc7f4cuda3std6ranges3__45__cpo3endE:
	.zero		1
	.type		_ZN34_INTERNAL_4fef5a53_4_k_cu_0243dc7f4cuda3std3__419piecewise_constructE,@object
	.size		_ZN34_INTERNAL_4fef5a53_4_k_cu_0243dc7f4cuda3std3__419piecewise_constructE,(_ZN34_INTERNAL_4fef5a53_4_k_cu_0243dc7f4cuda3std6ranges3__45__cpo5ssizeE - _ZN34_INTERNAL_4fef5a53_4_k_cu_0243dc7f4cuda3std3__419piecewise_constructE)
_ZN34_INTERNAL_4fef5a53_4_k_cu_0243dc7f4cuda3std3__419piecewise_constructE:
	.zero		1
	.type		_ZN34_INTERNAL_4fef5a53_4_k_cu_0243dc7f4cuda3std6ranges3__45__cpo5ssizeE,@object
	.size		_ZN34_INTERNAL_4fef5a53_4_k_cu_0243dc7f4cuda3std6ranges3__45__cpo5ssizeE,(_ZN34_INTERNAL_4fef5a53_4_k_cu_0243dc7f4cuda3std3__45__cpo3endE - _ZN34_INTERNAL_4fef5a53_4_k_cu_0243dc7f4cuda3std6ranges3__45__cpo5ssizeE)
_ZN34_INTERNAL_4fef5a53_4_k_cu_0243dc7f4cuda3std6ranges3__45__cpo5ssizeE:
	.zero		1
	.type		_ZN34_INTERNAL_4fef5a53_4_k_cu_0243dc7f4cuda3std3__45__cpo3endE,@object
	.size		_ZN34_INTERNAL_4fef5a53_4_k_cu_0243dc7f4cuda3std3__45__cpo3endE,(_ZN34_INTERNAL_4fef5a53_4_k_cu_0243dc7f4cuda3std6ranges3__45__cpo4cendE - _ZN34_INTERNAL_4fef5a53_4_k_cu_0243dc7f4cuda3std3__45__cpo3endE)
_ZN34_INTERNAL_4fef5a53_4_k_cu_0243dc7f4cuda3std3__45__cpo3endE:
	.zero		1
	.type		_ZN34_INTERNAL_4fef5a53_4_k_cu_0243dc7f4cuda3std6ranges3__45__cpo4cendE,@object
	.size		_ZN34_INTERNAL_4fef5a53_4_k_cu_0243dc7f4cuda3std6ranges3__45__cpo4cendE,(_ZN34_INTERNAL_4fef5a53_4_k_cu_0243dc7f4cuda3std3__45__cpo4rendE - _ZN34_INTERNAL_4fef5a53_4_k_cu_0243dc7f4cuda3std6ranges3__45__cpo4cendE)
_ZN34_INTERNAL_4fef5a53_4_k_cu_0243dc7f4cuda3std6ranges3__45__cpo4cendE:
	.zero		1
	.type		_ZN34_INTERNAL_4fef5a53_4_k_cu_0243dc7f4cuda3std3__45__cpo4rendE,@object
	.size		_ZN34_INTERNAL_4fef5a53_4_k_cu_0243dc7f4cuda3std3__45__cpo4rendE,(_ZN34_INTERNAL_4fef5a53_4_k_cu_0243dc7f4cuda3std6ranges3__45__cpo4prevE - _ZN34_INTERNAL_4fef5a53_4_k_cu_0243dc7f4cuda3std3__45__cpo4rendE)
_ZN34_INTERNAL_4fef5a53_4_k_cu_0243dc7f4cuda3std3__45__cpo4rendE:
	.zero		1
	.type		_ZN34_INTERNAL_4fef5a53_4_k_cu_0243dc7f4cuda3std6ranges3__45__cpo4prevE,@object
	.size		_ZN34_INTERNAL_4fef5a53_4_k_cu_0243dc7f4cuda3std6ranges3__45__cpo4prevE,(_ZN34_INTERNAL_4fef5a53_4_k_cu_0243dc7f4cuda3std6ranges3__45__cpo9iter_moveE - _ZN34_INTERNAL_4fef5a53_4_k_cu_0243dc7f4cuda3std6ranges3__45__cpo4prevE)
_ZN34_INTERNAL_4fef5a53_4_k_cu_0243dc7f4cuda3std6ranges3__45__cpo4prevE:
	.zero		1
	.type		_ZN34_INTERNAL_4fef5a53_4_k_cu_0243dc7f4cuda3std6ranges3__45__cpo9iter_moveE,@object
	.size		_ZN34_INTERNAL_4fef5a53_4_k_cu_0243dc7f4cuda3std6ranges3__45__cpo9iter_moveE,(.L_13 - _ZN34_INTERNAL_4fef5a53_4_k_cu_0243dc7f4cuda3std6ranges3__45__cpo9iter_moveE)
_ZN34_INTERNAL_4fef5a53_4_k_cu_0243dc7f4cuda3std6ranges3__45__cpo9iter_moveE:
	.zero		1
.L_13:


//--------------------- .nv.shared.colUpdate      --------------------------
	.section	.nv.shared.colUpdate,"aw",@nobits
	.sectionflags	@""
	.align	16
.nv.shared.colUpdate:
	.zero		17408


//--------------------- .nv.constant0.makeImage   --------------------------
	.section	.nv.constant0.makeImage,"a",@progbits
	.sectionflags	@""
	.align	4
.nv.constant0.makeImage:
	.zero		908


//--------------------- .nv.constant0.colUpdate   --------------------------
	.section	.nv.constant0.colUpdate,"a",@progbits
	.sectionflags	@""
	.align	4
.nv.constant0.colUpdate:
	.zero		924


//--------------------- .nv.constant0.rowUpdate2  --------------------------
	.section	.nv.constant0.rowUpdate2,"a",@progbits
	.sectionflags	@""
	.align	4
.nv.constant0.rowUpdate2:
	.zero		924


//--------------------- .nv.constant0.rowUpdate   --------------------------
	.section	.nv.constant0.rowUpdate,"a",@progbits
	.sectionflags	@""
	.align	4
.nv.constant0.rowUpdate:
	.zero		924


//--------------------- .nv.constant0.incUpdate   --------------------------
	.section	.nv.constant0.incUpdate,"a",@progbits
	.sectionflags	@""
	.align	4
.nv.constant0.incUpdate:
	.zero		928


//--------------------- .nv.constant0.computeVec  --------------------------
	.section	.nv.constant0.computeVec,"a",@progbits
	.sectionflags	@""
	.align	4
.nv.constant0.computeVec:
	.zero		945


//--------------------- SYMBOLS --------------------------

	.type		.nv.reservedSmem.offset0,@object
	.size		.nv.reservedSmem.offset0,0x4
	.type		.nv.reservedSmem.cap,@object
	.size		.nv.reservedSmem.cap,0x4
